// auto-generated by cutlass_sweep.gemm — config: {"arch": "sm_90", "cluster_m": 2, "cluster_n": 4, "dtype": "bf16", "dtype_b": "bf16", "layout": "nt", "stages": 0, "tile_k": 64, "tile_m": 256, "tile_n": 256}
#include "cutlass/cutlass.h"
#include "cutlass/gemm/collective/collective_builder.hpp"
#include "cutlass/gemm/device/gemm_universal_adapter.h"
#include "cutlass/gemm/kernel/gemm_universal.hpp"
#include "cutlass/epilogue/collective/collective_builder.hpp"

using ElemA = cutlass::bfloat16_t;
using ElemB = cutlass::bfloat16_t;
using ElemCD = cutlass::bfloat16_t;
using Acc  = float;
using TileShape    = cute::Shape<cute::_256, cute::_256, cute::_64>;
using ClusterShape = cute::Shape<cute::_2, cute::_4, cute::_1>;

using CollectiveEpilogue = typename cutlass::epilogue::collective::CollectiveBuilder<
    cutlass::arch::Sm90, cutlass::arch::OpClassTensorOp,
    TileShape, ClusterShape,
    cutlass::epilogue::collective::EpilogueTileAuto,
    Acc, Acc,
    ElemCD, cutlass::layout::RowMajor, 128 / cutlass::sizeof_bits<ElemCD>::value,
    ElemCD, cutlass::layout::RowMajor, 128 / cutlass::sizeof_bits<ElemCD>::value,
    cutlass::epilogue::collective::EpilogueScheduleAuto
  >::CollectiveOp;

using CollectiveMainloop = typename cutlass::gemm::collective::CollectiveBuilder<
    cutlass::arch::Sm90, cutlass::arch::OpClassTensorOp,
    ElemA, cutlass::layout::RowMajor, 128 / cutlass::sizeof_bits<ElemA>::value,
    ElemB, cutlass::layout::ColumnMajor, 128 / cutlass::sizeof_bits<ElemB>::value,
    Acc,
    TileShape, ClusterShape,
    cutlass::gemm::collective::StageCountAutoCarveout<static_cast<int>(sizeof(typename CollectiveEpilogue::SharedStorage))>,
    cutlass::gemm::collective::KernelScheduleAuto
  >::CollectiveOp;

using GemmKernel = cutlass::gemm::kernel::GemmUniversal<
    cute::Shape<int,int,int,int>,
    CollectiveMainloop,
    CollectiveEpilogue
>;
using Gemm = cutlass::gemm::device::GemmUniversalAdapter<GemmKernel>;

// Force the device kernel symbol into the cubin without needing a host main.
auto* _anchor = &cutlass::device_kernel<GemmKernel>;


// ===== COMPILED SASS (sm_90a) =====

	.target	sm_90a

	.elftype	@"ET_EXEC"


//--------------------- .note.nv.tkinfo           --------------------------
	.section	.note.nv.tkinfo,"",@"SHT_NOTE"
	.sectionflags	@"SHF_NOTE_NV_TKINFO"
	.tkinfo
        /*0018*/ 	.word	0x00000002
        /*0030*/ 	.string	""
        /*0030*/ 	.string	"ptxas"
        /*0030*/ 	.string	"Cuda compilation tools, release 13.0, V13.0.88"
        /*0030*/ 	.string	"Build cuda_13.0.r13.0/compiler.36424714_0"
        /*0030*/ 	.string	"-arch sm_90a -m 64 "



//--------------------- .note.nv.cuinfo           --------------------------
	.section	.note.nv.cuinfo,"",@"SHT_NOTE"
	.sectionflags	@"SHF_NOTE_NV_CUINFO"
        /*0018*/ 	.short	0x0002
        /*001a*/ 	.short	0x005a
        /*001c*/ 	.short	0x0082
	.zero		2


//--------------------- .nv.info                  --------------------------
	.section	.nv.info,"",@"SHT_CUDA_INFO"
	.align	4


	//----- nvinfo : EIATTR_REGCOUNT
	.align		4
        /*0000*/ 	.byte	0x04, 0x2f
        /*0002*/ 	.short	(.L_15 - .L_14)
	.align		4
.L_14:
        /*0004*/ 	.word	index@(_ZN7cutlass13device_kernelINS_4gemm6kernel13GemmUniversalIN4cute5tupleIJiiiiEEENS1_10collective13CollectiveMmaINS1_34MainloopSm90TmaGmmaWarpSpecializedILi3ENS5_IJNS4_1CILi2EEENSA_ILi4EEENSA_ILi1EEEEEENS1_35KernelTmaWarpSpecializedCooperativeEEENS5_IJNSA_ILi256EEESH_NSA_ILi64EEEEEENS_10bfloat16_tENS5_IJlSD_lEEESK_SL_NS4_8TiledMMAINS4_8MMA_AtomIJNS4_4SM904GMMA28MMA_64x256x16_F32BF16BF16_SSILNSP_5MajorE0ELSR_0ELNSP_7ScaleInE1ELSS_1EEEEEENS4_6LayoutINS5_IJSB_SD_SD_EEENS5_IJSD_NSA_ILi0EEESX_EEEEENS5_IJNS4_10UnderscoreES10_S10_EEEEENS4_23SM90_TMA_LOAD_MULTICASTENS4_14ComposedLayoutINS4_7SwizzleILi3ELi4ELi3EEENS4_18smem_ptr_flag_bitsILi16EEENSV_INS5_IJNSA_ILi8EEESI_EEENS5_IJSI_SD_EEEEEEEvNS4_8identityES13_S1D_vS1E_EENS_8epilogue10collective6detail29Sm90TmaWarpSpecializedAdapterINS1H_15DefaultEpilogueISK_SL_SL_NS1G_6thread17LinearCombinationISK_Li1EffLNS1L_9ScaleType4KindE0ELNS_15FloatRoundStyleE2ESK_EENS1_15EpilogueDefaultEEEEEvvEEEEvNT_6ParamsE)
        /*0008*/ 	.word	0x000000a8


	//----- nvinfo : EIATTR_FRAME_SIZE
	.align		4
.L_15:
        /*000c*/ 	.byte	0x04, 0x11
        /*000e*/ 	.short	(.L_17 - .L_16)
	.align		4
.L_16:
        /*0010*/ 	.word	index@(_ZN7cutlass13device_kernelINS_4gemm6kernel13GemmUniversalIN4cute5tupleIJiiiiEEENS1_10collective13CollectiveMmaINS1_34MainloopSm90TmaGmmaWarpSpecializedILi3ENS5_IJNS4_1CILi2EEENSA_ILi4EEENSA_ILi1EEEEEENS1_35KernelTmaWarpSpecializedCooperativeEEENS5_IJNSA_ILi256EEESH_NSA_ILi64EEEEEENS_10bfloat16_tENS5_IJlSD_lEEESK_SL_NS4_8TiledMMAINS4_8MMA_AtomIJNS4_4SM904GMMA28MMA_64x256x16_F32BF16BF16_SSILNSP_5MajorE0ELSR_0ELNSP_7ScaleInE1ELSS_1EEEEEENS4_6LayoutINS5_IJSB_SD_SD_EEENS5_IJSD_NSA_ILi0EEESX_EEEEENS5_IJNS4_10UnderscoreES10_S10_EEEEENS4_23SM90_TMA_LOAD_MULTICASTENS4_14ComposedLayoutINS4_7SwizzleILi3ELi4ELi3EEENS4_18smem_ptr_flag_bitsILi16EEENSV_INS5_IJNSA_ILi8EEESI_EEENS5_IJSI_SD_EEEEEEEvNS4_8identityES13_S1D_vS1E_EENS_8epilogue10collective6detail29Sm90TmaWarpSpecializedAdapterINS1H_15DefaultEpilogueISK_SL_SL_NS1G_6thread17LinearCombinationISK_Li1EffLNS1L_9ScaleType4KindE0ELNS_15FloatRoundStyleE2ESK_EENS1_15EpilogueDefaultEEEEEvvEEEEvNT_6ParamsE)
        /*0014*/ 	.word	0x00000788


	//----- nvinfo : EIATTR_MIN_STACK_SIZE
	.align		4
.L_17:
        /*0018*/ 	.byte	0x04, 0x12
        /*001a*/ 	.short	(.L_19 - .L_18)
	.align		4
.L_18:
        /*001c*/ 	.word	index@(_ZN7cutlass13device_kernelINS_4gemm6kernel13GemmUniversalIN4cute5tupleIJiiiiEEENS1_10collective13CollectiveMmaINS1_34MainloopSm90TmaGmmaWarpSpecializedILi3ENS5_IJNS4_1CILi2EEENSA_ILi4EEENSA_ILi1EEEEEENS1_35KernelTmaWarpSpecializedCooperativeEEENS5_IJNSA_ILi256EEESH_NSA_ILi64EEEEEENS_10bfloat16_tENS5_IJlSD_lEEESK_SL_NS4_8TiledMMAINS4_8MMA_AtomIJNS4_4SM904GMMA28MMA_64x256x16_F32BF16BF16_SSILNSP_5MajorE0ELSR_0ELNSP_7ScaleInE1ELSS_1EEEEEENS4_6LayoutINS5_IJSB_SD_SD_EEENS5_IJSD_NSA_ILi0EEESX_EEEEENS5_IJNS4_10UnderscoreES10_S10_EEEEENS4_23SM90_TMA_LOAD_MULTICASTENS4_14ComposedLayoutINS4_7SwizzleILi3ELi4ELi3EEENS4_18smem_ptr_flag_bitsILi16EEENSV_INS5_IJNSA_ILi8EEESI_EEENS5_IJSI_SD_EEEEEEEvNS4_8identityES13_S1D_vS1E_EENS_8epilogue10collective6detail29Sm90TmaWarpSpecializedAdapterINS1H_15DefaultEpilogueISK_SL_SL_NS1G_6thread17LinearCombinationISK_Li1EffLNS1L_9ScaleType4KindE0ELNS_15FloatRoundStyleE2ESK_EENS1_15EpilogueDefaultEEEEEvvEEEEvNT_6ParamsE)
        /*0020*/ 	.word	0x00000788
.L_19:


//--------------------- .nv.compat                --------------------------
	.section	.nv.compat,"",@"SHT_CUDA_COMPAT_INFO"
	.align	4
        /*0000*/ 	.byte	0x02, 0x09, 0x01, 0x00, 0x02, 0x02, 0x04, 0x00, 0x02, 0x05, 0x05, 0x00, 0x03, 0x07, 0x01, 0x01
        /*0010*/ 	.byte	0x02, 0x03, 0x01, 0x00, 0x02, 0x06, 0x01, 0x00, 0x04, 0x0b, 0x08, 0x00, 0x00, 0x00, 0x00, 0x00
        /*0020*/ 	.byte	0x00, 0x00, 0x00, 0x00


//--------------------- .nv.info._ZN7cutlass13device_kernelINS_4gemm6kernel13GemmUniversalIN4cute5tupleIJiiiiEEENS1_10collective13CollectiveMmaINS1_34MainloopSm90TmaGmmaWarpSpecializedILi3ENS5_IJNS4_1CILi2EEENSA_ILi4EEENSA_ILi1EEEEEENS1_35KernelTmaWarpSpecializedCooperativeEEENS5_IJNSA_ILi256EEESH_NSA_ILi64EEEEEENS_10bfloat16_tENS5_IJlSD_lEEESK_SL_NS4_8TiledMMAINS4_8MMA_AtomIJNS4_4SM904GMMA28MMA_64x256x16_F32BF16BF16_SSILNSP_5MajorE0ELSR_0ELNSP_7ScaleInE1ELSS_1EEEEEENS4_6LayoutINS5_IJSB_SD_SD_EEENS5_IJSD_NSA_ILi0EEESX_EEEEENS5_IJNS4_10UnderscoreES10_S10_EEEEENS4_23SM90_TMA_LOAD_MULTICASTENS4_14ComposedLayoutINS4_7SwizzleILi3ELi4ELi3EEENS4_18smem_ptr_flag_bitsILi16EEENSV_INS5_IJNSA_ILi8EEESI_EEENS5_IJSI_SD_EEEEEEEvNS4_8identityES13_S1D_vS1E_EENS_8epilogue10collective6detail29Sm90TmaWarpSpecializedAdapterINS1H_15DefaultEpilogueISK_SL_SL_NS1G_6thread17LinearCombinationISK_Li1EffLNS1L_9ScaleType4KindE0ELNS_15FloatRoundStyleE2ESK_EENS1_15EpilogueDefaultEEEEEvvEEEEvNT_6ParamsE --------------------------
	.section	.nv.info._ZN7cutlass13device_kernelINS_4gemm6kernel13GemmUniversalIN4cute5tupleIJiiiiEEENS1_10collective13CollectiveMmaINS1_34MainloopSm90TmaGmmaWarpSpecializedILi3ENS5_IJNS4_1CILi2EEENSA_ILi4EEENSA_ILi1EEEEEENS1_35KernelTmaWarpSpecializedCooperativeEEENS5_IJNSA_ILi256EEESH_NSA_ILi64EEEEEENS_10bfloat16_tENS5_IJlSD_lEEESK_SL_NS4_8TiledMMAINS4_8MMA_AtomIJNS4_4SM904GMMA28MMA_64x256x16_F32BF16BF16_SSILNSP_5MajorE0ELSR_0ELNSP_7ScaleInE1ELSS_1EEEEEENS4_6LayoutINS5_IJSB_SD_SD_EEENS5_IJSD_NSA_ILi0EEESX_EEEEENS5_IJNS4_10UnderscoreES10_S10_EEEEENS4_23SM90_TMA_LOAD_MULTICASTENS4_14ComposedLayoutINS4_7SwizzleILi3ELi4ELi3EEENS4_18smem_ptr_flag_bitsILi16EEENSV_INS5_IJNSA_ILi8EEESI_EEENS5_IJSI_SD_EEEEEEEvNS4_8identityES13_S1D_vS1E_EENS_8epilogue10collective6detail29Sm90TmaWarpSpecializedAdapterINS1H_15DefaultEpilogueISK_SL_SL_NS1G_6thread17LinearCombinationISK_Li1EffLNS1L_9ScaleType4KindE0ELNS_15FloatRoundStyleE2ESK_EENS1_15EpilogueDefaultEEEEEvvEEEEvNT_6ParamsE,"",@"SHT_CUDA_INFO"
	.sectionflags	@""
	.align	4


	//----- nvinfo : EIATTR_CUDA_API_VERSION
	.align		4
        /*0000*/ 	.byte	0x04, 0x37
        /*0002*/ 	.short	(.L_21 - .L_20)
.L_20:
        /*0004*/ 	.word	0x00000082


	//----- nvinfo : EIATTR_KPARAM_INFO
	.align		4
.L_21:
        /*0008*/ 	.byte	0x04, 0x17
        /*000a*/ 	.short	(.L_23 - .L_22)
.L_22:
        /*000c*/ 	.word	0x00000000
        /*0010*/ 	.short	0x0000
        /*0012*/ 	.short	0x0070
        /*0014*/ 	.byte	0x00, 0xf0, 0x01, 0x10


	//----- nvinfo : EIATTR_SPARSE_MMA_MASK
	.align		4
.L_23:
        /*0018*/ 	.byte	0x03, 0x50
        /*001a*/ 	.short	0x0000


	//----- nvinfo : EIATTR_MAXREG_COUNT
	.align		4
        /*001c*/ 	.byte	0x03, 0x1b
        /*001e*/ 	.short	0x00a8


	//----- nvinfo : EIATTR_NUM_BARRIERS
	.align		4
        /*0020*/ 	.byte	0x02, 0x4c
        /*0022*/ 	.byte	0x01
	.zero		1


	//----- nvinfo : EIATTR_EXTERNS
	.align		4
        /*0024*/ 	.byte	0x04, 0x0f
        /*0026*/ 	.short	(.L_25 - .L_24)


	//   ....[0]....
	.align		4
.L_24:
        /*0028*/ 	.word	index@(__assertfail)


	//----- nvinfo : EIATTR_ANNOTATIONS
	.align		4
.L_25:
        /*002c*/ 	.byte	0x04, 0x55
        /*002e*/ 	.short	(.L_27 - .L_26)


	//   ....[0]....
.L_26:
        /*0030*/ 	.word	0x00000001
        /*0034*/ 	.byte	0xe0, 0x09, 0x00, 0x00, 0x01, 0x00, 0x00, 0x00, 0xf0, 0x09, 0x00, 0x00, 0x01, 0x00, 0x00, 0x00
        /* <DEDUP_REMOVED lines=716> */
        /*2d04*/ 	.byte	0xc0, 0xb1, 0x01, 0x00, 0x01, 0x00, 0x00, 0x00, 0xe0, 0xb1, 0x01, 0x00


	//----- nvinfo : EIATTR_MERCURY_ISA_VERSION
	.align		4
.L_27:
        /*2d10*/ 	.byte	0x03, 0x5f
        /*2d12*/ 	.short	0x0101


	//----- nvinfo : EIATTR_INT_WARP_WIDE_INSTR_OFFSETS
	.align		4
        /*2d14*/ 	.byte	0x04, 0x31
        /*2d16*/ 	.short	(.L_29 - .L_28)


	//   ....[0]....
.L_28:
        /*2d18*/ 	.word	0x00000560


	//   ....[1]....
        /*2d1c*/ 	.word	0x00000570


	//   ....[2]....
        /*2d20*/ 	.word	0x000006e0


	//----- nvinfo : EIATTR_COOP_GROUP_MASK_REGIDS
	.align		4
.L_29:
        /*2d24*/ 	.byte	0x04, 0x29
        /*2d26*/ 	.short	(.L_31 - .L_30)


	//   ....[0]....
.L_30:
        /*2d28*/ 	.word	0xffffffff


	//   ....[1]....
        /*2d2c*/ 	.word	0xffffffff


	//   ....[2]....
        /*2d30*/ 	.word	0xffffffff


	//   ....[3]....
        /*2d34*/ 	.word	0xffffffff


	//   ....[4]....
        /*2d38*/ 	.word	0xffffffff


	//   ....[5]....
        /*2d3c*/ 	.word	0xffffffff


	//----- nvinfo : EIATTR_COOP_GROUP_INSTR_OFFSETS
	.align		4
.L_31:
        /*2d40*/ 	.byte	0x04, 0x28
        /*2d42*/ 	.short	(.L_33 - .L_32)


	//   ....[0]....
.L_32:
        /*2d44*/ 	.word	0x00000070


	//   ....[1]....
        /*2d48*/ 	.word	0x00000080


	//   ....[2]....
        /*2d4c*/ 	.word	0x000001a0


	//   ....[3]....
        /*2d50*/ 	.word	0x000003b0


	//   ....[4]....
        /*2d54*/ 	.word	0x00000820


	//   ....[5]....
        /*2d58*/ 	.word	0x000013f0


	//----- nvinfo : EIATTR_REG_RECONFIG
	.align		4
.L_33:
        /*2d5c*/ 	.byte	0x01, 0x54
	.zero		2


	//----- nvinfo : EIATTR_SYSCALL_OFFSETS
	.align		4
        /*2d60*/ 	.byte	0x04, 0x46
        /*2d62*/ 	.short	(.L_35 - .L_34)


	//   ....[0]....
.L_34:
        /*2d64*/ 	.word	0x000015a0


	//----- nvinfo : EIATTR_MBARRIER_INSTR_OFFSETS
	.align		4
.L_35:
        /*2d68*/ 	.byte	0x04, 0x39
        /*2d6a*/ 	.short	(.L_37 - .L_36)


	//   ....[0]....
.L_36:
        /*2d6c*/ 	.word	0x00000320
        /*2d70*/ 	.word	0x000000ff
        /*2d74*/ 	.word	0x00000000
        /*2d78*/ 	.short	0x0100
        /*2d7a*/ 	.byte	0x08
	.zero		1


	//   ....[1]....
        /*2d7c*/ 	.word	0x00000330
        /*2d80*/ 	.word	0x000000ff
        /*2d84*/ 	.word	0x00000018
        /*2d88*/ 	.short	0x0100
        /*2d8a*/ 	.byte	0x08
	.zero		1


	//   ....[2]....
        /*2d8c*/ 	.word	0x00000340
        /*2d90*/ 	.word	0x000000ff
        /*2d94*/ 	.word	0x00000008
        /*2d98*/ 	.short	0x0100
        /*2d9a*/ 	.byte	0x08
	.zero		1


	//   ....[3]....
        /*2d9c*/ 	.word	0x00000350
        /*2da0*/ 	.word	0x000000ff
        /*2da4*/ 	.word	0x00000020
        /*2da8*/ 	.short	0x0100
        /*2daa*/ 	.byte	0x08
	.zero		1


	//   ....[4]....
        /*2dac*/ 	.word	0x00000360
        /*2db0*/ 	.word	0x000000ff
        /*2db4*/ 	.word	0x00000010
        /*2db8*/ 	.short	0x0100
        /*2dba*/ 	.byte	0x08
	.zero		1


	//   ....[5]....
        /*2dbc*/ 	.word	0x00000370
        /*2dc0*/ 	.word	0x000000ff
        /*2dc4*/ 	.word	0x00000028
        /*2dc8*/ 	.short	0x0100
        /*2dca*/ 	.byte	0x08
	.zero		1


	//   ....[6]....
        /*2dcc*/ 	.word	0x00000750
        /*2dd0*/ 	.word	0x000000ff
        /*2dd4*/ 	.word	0x00000040
        /*2dd8*/ 	.short	0x0100
        /*2dda*/ 	.byte	0x06
	.zero		1


	//   ....[7]....
        /*2ddc*/ 	.word	0x00000780
        /*2de0*/ 	.word	0x000000ff
        /*2de4*/ 	.word	0x00000048
        /*2de8*/ 	.short	0x0100
        /*2dea*/ 	.byte	0x06
	.zero		1


	//   ....[8]....
        /*2dec*/ 	.word	0x00001680
        /*2df0*/ 	.word	0x00000004
        /*2df4*/ 	.word	0x00000000
        /*2df8*/ 	.short	0x010a
        /*2dfa*/ 	.byte	0x3f
	.zero		1


	//   ....[9]....
        /*2dfc*/ 	.word	0x000016c0
        /*2e00*/ 	.word	0x00000004
        /*2e04*/ 	.word	0x00000000
        /*2e08*/ 	.short	0x010a
        /*2e0a*/ 	.byte	0x3f
	.zero		1


	//   ....[10]....
        /*2e0c*/ 	.word	0x00004d10
        /*2e10*/ 	.word	0x00000004
        /*2e14*/ 	.word	0x00000000
        /*2e18*/ 	.short	0x010a
        /*2e1a*/ 	.byte	0x3f
	.zero		1


	//   ....[11]....
        /*2e1c*/ 	.word	0x00004d50
        /*2e20*/ 	.word	0x00000004
        /*2e24*/ 	.word	0x00000000
        /*2e28*/ 	.short	0x010a
        /*2e2a*/ 	.byte	0x3f
	.zero		1


	//   ....[12]....
        /*2e2c*/ 	.word	0x00008e40
        /*2e30*/ 	.word	0x00000004
        /*2e34*/ 	.word	0x00000000
        /*2e38*/ 	.short	0x0101
        /*2e3a*/ 	.byte	0x3f
	.zero		1


	//   ....[13]....
        /*2e3c*/ 	.word	0x00009060
        /*2e40*/ 	.word	0x00000000
        /*2e44*/ 	.word	0x00000000
        /*2e48*/ 	.short	0x0101
        /*2e4a*/ 	.byte	0x3f
	.zero		1


	//   ....[14]....
        /*2e4c*/ 	.word	0x0001ad20
        /*2e50*/ 	.word	0x0000000a
        /*2e54*/ 	.word	0x00000018
        /*2e58*/ 	.short	0x010a
        /*2e5a*/ 	.byte	0x3f
	.zero		1


	//   ....[15]....
        /*2e5c*/ 	.word	0x0001b0e0
        /*2e60*/ 	.word	0x00000002
        /*2e64*/ 	.word	0x00000048
        /*2e68*/ 	.short	0x0101
        /*2e6a*/ 	.byte	0x3f
	.zero		1


	//   ....[16]....
        /*2e6c*/ 	.word	0x0001b8e0
        /*2e70*/ 	.word	0x00000005
        /*2e74*/ 	.word	0x00000000
        /*2e78*/ 	.short	0x010a
        /*2e7a*/ 	.byte	0x3f
	.zero		1


	//   ....[17]....
        /*2e7c*/ 	.word	0x0001b970
        /*2e80*/ 	.word	0x00000007
        /*2e84*/ 	.word	0x00000000
        /*2e88*/ 	.short	0x010a
        /*2e8a*/ 	.byte	0x3f
	.zero		1


	//   ....[18]....
        /*2e8c*/ 	.word	0x0001ba00
        /*2e90*/ 	.word	0x00000003
        /*2e94*/ 	.word	0x00000000
        /*2e98*/ 	.short	0x010a
        /*2e9a*/ 	.byte	0x3f
	.zero		1


	//   ....[19]....
        /*2e9c*/ 	.word	0x0001ba60
        /*2ea0*/ 	.word	0x00000004
        /*2ea4*/ 	.word	0x00000000
        /*2ea8*/ 	.short	0x010a
        /*2eaa*/ 	.byte	0x3f
	.zero		1


	//   ....[20]....
        /*2eac*/ 	.word	0x0001bab0
        /*2eb0*/ 	.word	0x00000004
        /*2eb4*/ 	.word	0x00000000
        /*2eb8*/ 	.short	0x010a
        /*2eba*/ 	.byte	0x3f
	.zero		1


	//   ....[21]....
        /*2ebc*/ 	.word	0x0001bb80
        /*2ec0*/ 	.word	0x0000000a
        /*2ec4*/ 	.word	0x00000018
        /*2ec8*/ 	.short	0x010a
        /*2eca*/ 	.byte	0x3f
	.zero		1


	//   ....[22]....
        /*2ecc*/ 	.word	0x0001bc50
        /*2ed0*/ 	.word	0x00000005
        /*2ed4*/ 	.word	0x00000000
        /*2ed8*/ 	.short	0x010a
        /*2eda*/ 	.byte	0x3f
	.zero		1


	//   ....[23]....
        /*2edc*/ 	.word	0x0001bca0
        /*2ee0*/ 	.word	0x00000007
        /*2ee4*/ 	.word	0x00000000
        /*2ee8*/ 	.short	0x010a
        /*2eea*/ 	.byte	0x3f
	.zero		1


	//----- nvinfo : EIATTR_NUM_MBARRIERS
	.align		4
.L_37:
        /*2eec*/ 	.byte	0x03, 0x38
        /*2eee*/ 	.short	0x0008


	//----- nvinfo : EIATTR_EXIT_INSTR_OFFSETS
	.align		4
        /*2ef0*/ 	.byte	0x04, 0x1c
        /*2ef2*/ 	.short	(.L_39 - .L_38)


	//   ....[0]....
.L_38:
        /*2ef4*/ 	.word	0x00000a80


	//   ....[1]....
        /*2ef8*/ 	.word	0x00001310


	//   ....[2]....
        /*2efc*/ 	.word	0x0001a2b0


	//   ....[3]....
        /*2f00*/ 	.word	0x0001a8d0


	//   ....[4]....
        /*2f04*/ 	.word	0x0001ba50


	//----- nvinfo : EIATTR_MAX_THREADS
	.align		4
.L_39:
        /*2f08*/ 	.byte	0x04, 0x05
        /*2f0a*/ 	.short	(.L_41 - .L_40)
.L_40:
        /*2f0c*/ 	.word	0x00000180
        /*2f10*/ 	.word	0x00000001
        /*2f14*/ 	.word	0x00000001


	//----- nvinfo : EIATTR_CRS_STACK_SIZE
	.align		4
.L_41:
        /*2f18*/ 	.byte	0x04, 0x1e
        /*2f1a*/ 	.short	(.L_43 - .L_42)
.L_42:
        /*2f1c*/ 	.word	0x00000000


	//----- nvinfo : EIATTR_CBANK_PARAM_SIZE
	.align		4
.L_43:
        /*2f20*/ 	.byte	0x03, 0x19
        /*2f22*/ 	.short	0x0470


	//----- nvinfo : EIATTR_PARAM_CBANK
	.align		4
        /*2f24*/ 	.byte	0x04, 0x0a
        /*2f26*/ 	.short	(.L_45 - .L_44)
	.align		4
.L_44:
        /*2f28*/ 	.word	index@(.nv.constant0._ZN7cutlass13device_kernelINS_4gemm6kernel13GemmUniversalIN4cute5tupleIJiiiiEEENS1_10collective13CollectiveMmaINS1_34MainloopSm90TmaGmmaWarpSpecializedILi3ENS5_IJNS4_1CILi2EEENSA_ILi4EEENSA_ILi1EEEEEENS1_35KernelTmaWarpSpecializedCooperativeEEENS5_IJNSA_ILi256EEESH_NSA_ILi64EEEEEENS_10bfloat16_tENS5_IJlSD_lEEESK_SL_NS4_8TiledMMAINS4_8MMA_AtomIJNS4_4SM904GMMA28MMA_64x256x16_F32BF16BF16_SSILNSP_5MajorE0ELSR_0ELNSP_7ScaleInE1ELSS_1EEEEEENS4_6LayoutINS5_IJSB_SD_SD_EEENS5_IJSD_NSA_ILi0EEESX_EEEEENS5_IJNS4_10UnderscoreES10_S10_EEEEENS4_23SM90_TMA_LOAD_MULTICASTENS4_14ComposedLayoutINS4_7SwizzleILi3ELi4ELi3EEENS4_18smem_ptr_flag_bitsILi16EEENSV_INS5_IJNSA_ILi8EEESI_EEENS5_IJSI_SD_EEEEEEEvNS4_8identityES13_S1D_vS1E_EENS_8epilogue10collective6detail29Sm90TmaWarpSpecializedAdapterINS1H_15DefaultEpilogueISK_SL_SL_NS1G_6thread17LinearCombinationISK_Li1EffLNS1L_9ScaleType4KindE0ELNS_15FloatRoundStyleE2ESK_EENS1_15EpilogueDefaultEEEEEvvEEEEvNT_6ParamsE)
        /*2f2c*/ 	.short	0x0210
        /*2f2e*/ 	.short	0x0470


	//----- nvinfo : EIATTR_SW_WAR
	.align		4
.L_45:
        /*2f30*/ 	.byte	0x04, 0x36
        /*2f32*/ 	.short	(.L_47 - .L_46)
.L_46:
        /*2f34*/ 	.word	0x00000008
.L_47:


//--------------------- .nv.callgraph             --------------------------
	.section	.nv.callgraph,"",@"SHT_CUDA_CALLGRAPH"
	.align	4
	.sectionentsize	8
	.align		4
        /*0000*/ 	.word	0x00000000
	.align		4
        /*0004*/ 	.word	0xffffffff
	.align		4
        /*0008*/ 	.word	index@(_ZN7cutlass13device_kernelINS_4gemm6kernel13GemmUniversalIN4cute5tupleIJiiiiEEENS1_10collective13CollectiveMmaINS1_34MainloopSm90TmaGmmaWarpSpecializedILi3ENS5_IJNS4_1CILi2EEENSA_ILi4EEENSA_ILi1EEEEEENS1_35KernelTmaWarpSpecializedCooperativeEEENS5_IJNSA_ILi256EEESH_NSA_ILi64EEEEEENS_10bfloat16_tENS5_IJlSD_lEEESK_SL_NS4_8TiledMMAINS4_8MMA_AtomIJNS4_4SM904GMMA28MMA_64x256x16_F32BF16BF16_SSILNSP_5MajorE0ELSR_0ELNSP_7ScaleInE1ELSS_1EEEEEENS4_6LayoutINS5_IJSB_SD_SD_EEENS5_IJSD_NSA_ILi0EEESX_EEEEENS5_IJNS4_10UnderscoreES10_S10_EEEEENS4_23SM90_TMA_LOAD_MULTICASTENS4_14ComposedLayoutINS4_7SwizzleILi3ELi4ELi3EEENS4_18smem_ptr_flag_bitsILi16EEENSV_INS5_IJNSA_ILi8EEESI_EEENS5_IJSI_SD_EEEEEEEvNS4_8identityES13_S1D_vS1E_EENS_8epilogue10collective6detail29Sm90TmaWarpSpecializedAdapterINS1H_15DefaultEpilogueISK_SL_SL_NS1G_6thread17LinearCombinationISK_Li1EffLNS1L_9ScaleType4KindE0ELNS_15FloatRoundStyleE2ESK_EENS1_15EpilogueDefaultEEEEEvvEEEEvNT_6ParamsE)
	.align		4
        /*000c*/ 	.word	index@(__assertfail)
	.align		4
        /*0010*/ 	.word	0x00000000
	.align		4
        /*0014*/ 	.word	0xfffffffe
	.align		4
        /*0018*/ 	.word	0x00000000
	.align		4
        /*001c*/ 	.word	0xfffffffd
	.align		4
        /*0020*/ 	.word	0x00000000
	.align		4
        /*0024*/ 	.word	0xfffffffc


//--------------------- .nv.constant4             --------------------------
	.section	.nv.constant4,"a",@progbits
	.align	8
	.align		8
.nv.constant4:
        /*0000*/ 	.dword	__assertfail
	.align		8
        /*0008*/ 	.dword	__unnamed_1
	.align		8
        /*0010*/ 	.dword	_ZN40_INTERNAL_ba23b5d1_4_k_cu_60c1fb3a_164494cuda3std3__45__cpo5beginE
	.align		8
        /*0018*/ 	.dword	_ZN40_INTERNAL_ba23b5d1_4_k_cu_60c1fb3a_164494cuda3std3__45__cpo3endE
	.align		8
        /*0020*/ 	.dword	_ZN40_INTERNAL_ba23b5d1_4_k_cu_60c1fb3a_164494cuda3std3__45__cpo6cbeginE
	.align		8
        /*0028*/ 	.dword	_ZN40_INTERNAL_ba23b5d1_4_k_cu_60c1fb3a_164494cuda3std3__45__cpo4cendE
	.align		8
        /*0030*/ 	.dword	_ZN40_INTERNAL_ba23b5d1_4_k_cu_60c1fb3a_164494cuda3std3__442_GLOBAL__N__ba23b5d1_4_k_cu_60c1fb3a_164496ignoreE
	.align		8
        /*0038*/ 	.dword	_ZN40_INTERNAL_ba23b5d1_4_k_cu_60c1fb3a_164494cuda3std3__419piecewise_constructE
	.align		8
        /*0040*/ 	.dword	_ZN40_INTERNAL_ba23b5d1_4_k_cu_60c1fb3a_164494cuda3std3__48in_placeE
	.align		8
        /*0048*/ 	.dword	_ZN40_INTERNAL_ba23b5d1_4_k_cu_60c1fb3a_164494cuda3std6ranges3__45__cpo4swapE
	.align		8
        /*0050*/ 	.dword	_ZN40_INTERNAL_ba23b5d1_4_k_cu_60c1fb3a_164494cuda3std6ranges3__45__cpo9iter_moveE
	.align		8
        /*0058*/ 	.dword	_ZN40_INTERNAL_ba23b5d1_4_k_cu_60c1fb3a_164494cute7productE
	.align		8
        /*0060*/ 	.dword	_ZN40_INTERNAL_ba23b5d1_4_k_cu_60c1fb3a_164494cute1_E
	.align		8
        /*0068*/ 	.dword	$str$22
	.align		8
        /*0070*/ 	.dword	$str$23


//--------------------- .text._ZN7cutlass13device_kernelINS_4gemm6kernel13GemmUniversalIN4cute5tupleIJiiiiEEENS1_10collective13CollectiveMmaINS1_34MainloopSm90TmaGmmaWarpSpecializedILi3ENS5_IJNS4_1CILi2EEENSA_ILi4EEENSA_ILi1EEEEEENS1_35KernelTmaWarpSpecializedCooperativeEEENS5_IJNSA_ILi256EEESH_NSA_ILi64EEEEEENS_10bfloat16_tENS5_IJlSD_lEEESK_SL_NS4_8TiledMMAINS4_8MMA_AtomIJNS4_4SM904GMMA28MMA_64x256x16_F32BF16BF16_SSILNSP_5MajorE0ELSR_0ELNSP_7ScaleInE1ELSS_1EEEEEENS4_6LayoutINS5_IJSB_SD_SD_EEENS5_IJSD_NSA_ILi0EEESX_EEEEENS5_IJNS4_10UnderscoreES10_S10_EEEEENS4_23SM90_TMA_LOAD_MULTICASTENS4_14ComposedLayoutINS4_7SwizzleILi3ELi4ELi3EEENS4_18smem_ptr_flag_bitsILi16EEENSV_INS5_IJNSA_ILi8EEESI_EEENS5_IJSI_SD_EEEEEEEvNS4_8identityES13_S1D_vS1E_EENS_8epilogue10collective6detail29Sm90TmaWarpSpecializedAdapterINS1H_15DefaultEpilogueISK_SL_SL_NS1G_6thread17LinearCombinationISK_Li1EffLNS1L_9ScaleType4KindE0ELNS_15FloatRoundStyleE2ESK_EENS1_15EpilogueDefaultEEEEEvvEEEEvNT_6ParamsE --------------------------
	.section	.text._ZN7cutlass13device_kernelINS_4gemm6kernel13GemmUniversalIN4cute5tupleIJiiiiEEENS1_10collective13CollectiveMmaINS1_34MainloopSm90TmaGmmaWarpSpecializedILi3ENS5_IJNS4_1CILi2EEENSA_ILi4EEENSA_ILi1EEEEEENS1_35KernelTmaWarpSpecializedCooperativeEEENS5_IJNSA_ILi256EEESH_NSA_ILi64EEEEEENS_10bfloat16_tENS5_IJlSD_lEEESK_SL_NS4_8TiledMMAINS4_8MMA_AtomIJNS4_4SM904GMMA28MMA_64x256x16_F32BF16BF16_SSILNSP_5MajorE0ELSR_0ELNSP_7ScaleInE1ELSS_1EEEEEENS4_6LayoutINS5_IJSB_SD_SD_EEENS5_IJSD_NSA_ILi0EEESX_EEEEENS5_IJNS4_10UnderscoreES10_S10_EEEEENS4_23SM90_TMA_LOAD_MULTICASTENS4_14ComposedLayoutINS4_7SwizzleILi3ELi4ELi3EEENS4_18smem_ptr_flag_bitsILi16EEENSV_INS5_IJNSA_ILi8EEESI_EEENS5_IJSI_SD_EEEEEEEvNS4_8identityES13_S1D_vS1E_EENS_8epilogue10collective6detail29Sm90TmaWarpSpecializedAdapterINS1H_15DefaultEpilogueISK_SL_SL_NS1G_6thread17LinearCombinationISK_Li1EffLNS1L_9ScaleType4KindE0ELNS_15FloatRoundStyleE2ESK_EENS1_15EpilogueDefaultEEEEEvvEEEEvNT_6ParamsE,"ax",@progbits
	.align	128
.text._ZN7cutlass13device_kernelINS_4gemm6kernel13GemmUniversalIN4cute5tupleIJiiiiEEENS1_10collective13CollectiveMmaINS1_34MainloopSm90TmaGmmaWarpSpecializedILi3ENS5_IJNS4_1CILi2EEENSA_ILi4EEENSA_ILi1EEEEEENS1_35KernelTmaWarpSpecializedCooperativeEEENS5_IJNSA_ILi256EEESH_NSA_ILi64EEEEEENS_10bfloat16_tENS5_IJlSD_lEEESK_SL_NS4_8TiledMMAINS4_8MMA_AtomIJNS4_4SM904GMMA28MMA_64x256x16_F32BF16BF16_SSILNSP_5MajorE0ELSR_0ELNSP_7ScaleInE1ELSS_1EEEEEENS4_6LayoutINS5_IJSB_SD_SD_EEENS5_IJSD_NSA_ILi0EEESX_EEEEENS5_IJNS4_10UnderscoreES10_S10_EEEEENS4_23SM90_TMA_LOAD_MULTICASTENS4_14ComposedLayoutINS4_7SwizzleILi3ELi4ELi3EEENS4_18smem_ptr_flag_bitsILi16EEENSV_INS5_IJNSA_ILi8EEESI_EEENS5_IJSI_SD_EEEEEEEvNS4_8identityES13_S1D_vS1E_EENS_8epilogue10collective6detail29Sm90TmaWarpSpecializedAdapterINS1H_15DefaultEpilogueISK_SL_SL_NS1G_6thread17LinearCombinationISK_Li1EffLNS1L_9ScaleType4KindE0ELNS_15FloatRoundStyleE2ESK_EENS1_15EpilogueDefaultEEEEEvvEEEEvNT_6ParamsE:
        .type           _ZN7cutlass13device_kernelINS_4gemm6kernel13GemmUniversalIN4cute5tupleIJiiiiEEENS1_10collective13CollectiveMmaINS1_34MainloopSm90TmaGmmaWarpSpecializedILi3ENS5_IJNS4_1CILi2EEENSA_ILi4EEENSA_ILi1EEEEEENS1_35KernelTmaWarpSpecializedCooperativeEEENS5_IJNSA_ILi256EEESH_NSA_ILi64EEEEEENS_10bfloat16_tENS5_IJlSD_lEEESK_SL_NS4_8TiledMMAINS4_8MMA_AtomIJNS4_4SM904GMMA28MMA_64x256x16_F32BF16BF16_SSILNSP_5MajorE0ELSR_0ELNSP_7ScaleInE1ELSS_1EEEEEENS4_6LayoutINS5_IJSB_SD_SD_EEENS5_IJSD_NSA_ILi0EEESX_EEEEENS5_IJNS4_10UnderscoreES10_S10_EEEEENS4_23SM90_TMA_LOAD_MULTICASTENS4_14ComposedLayoutINS4_7SwizzleILi3ELi4ELi3EEENS4_18smem_ptr_flag_bitsILi16EEENSV_INS5_IJNSA_ILi8EEESI_EEENS5_IJSI_SD_EEEEEEEvNS4_8identityES13_S1D_vS1E_EENS_8epilogue10collective6detail29Sm90TmaWarpSpecializedAdapterINS1H_15DefaultEpilogueISK_SL_SL_NS1G_6thread17LinearCombinationISK_Li1EffLNS1L_9ScaleType4KindE0ELNS_15FloatRoundStyleE2ESK_EENS1_15EpilogueDefaultEEEEEvvEEEEvNT_6ParamsE,@function
        .size           _ZN7cutlass13device_kernelINS_4gemm6kernel13GemmUniversalIN4cute5tupleIJiiiiEEENS1_10collective13CollectiveMmaINS1_34MainloopSm90TmaGmmaWarpSpecializedILi3ENS5_IJNS4_1CILi2EEENSA_ILi4EEENSA_ILi1EEEEEENS1_35KernelTmaWarpSpecializedCooperativeEEENS5_IJNSA_ILi256EEESH_NSA_ILi64EEEEEENS_10bfloat16_tENS5_IJlSD_lEEESK_SL_NS4_8TiledMMAINS4_8MMA_AtomIJNS4_4SM904GMMA28MMA_64x256x16_F32BF16BF16_SSILNSP_5MajorE0ELSR_0ELNSP_7ScaleInE1ELSS_1EEEEEENS4_6LayoutINS5_IJSB_SD_SD_EEENS5_IJSD_NSA_ILi0EEESX_EEEEENS5_IJNS4_10UnderscoreES10_S10_EEEEENS4_23SM90_TMA_LOAD_MULTICASTENS4_14ComposedLayoutINS4_7SwizzleILi3ELi4ELi3EEENS4_18smem_ptr_flag_bitsILi16EEENSV_INS5_IJNSA_ILi8EEESI_EEENS5_IJSI_SD_EEEEEEEvNS4_8identityES13_S1D_vS1E_EENS_8epilogue10collective6detail29Sm90TmaWarpSpecializedAdapterINS1H_15DefaultEpilogueISK_SL_SL_NS1G_6thread17LinearCombinationISK_Li1EffLNS1L_9ScaleType4KindE0ELNS_15FloatRoundStyleE2ESK_EENS1_15EpilogueDefaultEEEEEvvEEEEvNT_6ParamsE,(.L_x_579 - _ZN7cutlass13device_kernelINS_4gemm6kernel13GemmUniversalIN4cute5tupleIJiiiiEEENS1_10collective13CollectiveMmaINS1_34MainloopSm90TmaGmmaWarpSpecializedILi3ENS5_IJNS4_1CILi2EEENSA_ILi4EEENSA_ILi1EEEEEENS1_35KernelTmaWarpSpecializedCooperativeEEENS5_IJNSA_ILi256EEESH_NSA_ILi64EEEEEENS_10bfloat16_tENS5_IJlSD_lEEESK_SL_NS4_8TiledMMAINS4_8MMA_AtomIJNS4_4SM904GMMA28MMA_64x256x16_F32BF16BF16_SSILNSP_5MajorE0ELSR_0ELNSP_7ScaleInE1ELSS_1EEEEEENS4_6LayoutINS5_IJSB_SD_SD_EEENS5_IJSD_NSA_ILi0EEESX_EEEEENS5_IJNS4_10UnderscoreES10_S10_EEEEENS4_23SM90_TMA_LOAD_MULTICASTENS4_14ComposedLayoutINS4_7SwizzleILi3ELi4ELi3EEENS4_18smem_ptr_flag_bitsILi16EEENSV_INS5_IJNSA_ILi8EEESI_EEENS5_IJSI_SD_EEEEEEEvNS4_8identityES13_S1D_vS1E_EENS_8epilogue10collective6detail29Sm90TmaWarpSpecializedAdapterINS1H_15DefaultEpilogueISK_SL_SL_NS1G_6thread17LinearCombinationISK_Li1EffLNS1L_9ScaleType4KindE0ELNS_15FloatRoundStyleE2ESK_EENS1_15EpilogueDefaultEEEEEvvEEEEvNT_6ParamsE)
        .other          _ZN7cutlass13device_kernelINS_4gemm6kernel13GemmUniversalIN4cute5tupleIJiiiiEEENS1_10collective13CollectiveMmaINS1_34MainloopSm90TmaGmmaWarpSpecializedILi3ENS5_IJNS4_1CILi2EEENSA_ILi4EEENSA_ILi1EEEEEENS1_35KernelTmaWarpSpecializedCooperativeEEENS5_IJNSA_ILi256EEESH_NSA_ILi64EEEEEENS_10bfloat16_tENS5_IJlSD_lEEESK_SL_NS4_8TiledMMAINS4_8MMA_AtomIJNS4_4SM904GMMA28MMA_64x256x16_F32BF16BF16_SSILNSP_5MajorE0ELSR_0ELNSP_7ScaleInE1ELSS_1EEEEEENS4_6LayoutINS5_IJSB_SD_SD_EEENS5_IJSD_NSA_ILi0EEESX_EEEEENS5_IJNS4_10UnderscoreES10_S10_EEEEENS4_23SM90_TMA_LOAD_MULTICASTENS4_14ComposedLayoutINS4_7SwizzleILi3ELi4ELi3EEENS4_18smem_ptr_flag_bitsILi16EEENSV_INS5_IJNSA_ILi8EEESI_EEENS5_IJSI_SD_EEEEEEEvNS4_8identityES13_S1D_vS1E_EENS_8epilogue10collective6detail29Sm90TmaWarpSpecializedAdapterINS1H_15DefaultEpilogueISK_SL_SL_NS1G_6thread17LinearCombinationISK_Li1EffLNS1L_9ScaleType4KindE0ELNS_15FloatRoundStyleE2ESK_EENS1_15EpilogueDefaultEEEEEvvEEEEvNT_6ParamsE,@"STO_CUDA_ENTRY STV_DEFAULT"
_ZN7cutlass13device_kernelINS_4gemm6kernel13GemmUniversalIN4cute5tupleIJiiiiEEENS1_10collective13CollectiveMmaINS1_34MainloopSm90TmaGmmaWarpSpecializedILi3ENS5_IJNS4_1CILi2EEENSA_ILi4EEENSA_ILi1EEEEEENS1_35KernelTmaWarpSpecializedCooperativeEEENS5_IJNSA_ILi256EEESH_NSA_ILi64EEEEEENS_10bfloat16_tENS5_IJlSD_lEEESK_SL_NS4_8TiledMMAINS4_8MMA_AtomIJNS4_4SM904GMMA28MMA_64x256x16_F32BF16BF16_SSILNSP_5MajorE0ELSR_0ELNSP_7ScaleInE1ELSS_1EEEEEENS4_6LayoutINS5_IJSB_SD_SD_EEENS5_IJSD_NSA_ILi0EEESX_EEEEENS5_IJNS4_10UnderscoreES10_S10_EEEEENS4_23SM90_TMA_LOAD_MULTICASTENS4_14ComposedLayoutINS4_7SwizzleILi3ELi4ELi3EEENS4_18smem_ptr_flag_bitsILi16EEENSV_INS5_IJNSA_ILi8EEESI_EEENS5_IJSI_SD_EEEEEEEvNS4_8identityES13_S1D_vS1E_EENS_8epilogue10collective6detail29Sm90TmaWarpSpecializedAdapterINS1H_15DefaultEpilogueISK_SL_SL_NS1G_6thread17LinearCombinationISK_Li1EffLNS1L_9ScaleType4KindE0ELNS_15FloatRoundStyleE2ESK_EENS1_15EpilogueDefaultEEEEEvvEEEEvNT_6ParamsE:
[----:B------:R-:W0:Y:S02]  /*0000*/  LDC R1, c[0x0][0x28] ;  /* 0x00000a00ff017b82 */ /* 0x000e240000000800 */
[----:B0-----:R-:W-:Y:S01]  /*0010*/  VIADD R1, R1, 0xfffff878 ;  /* 0xfffff87801017836 */ /* 0x001fe20000000000 */
[----:B------:R-:W0:Y:S01]  /*0020*/  S2R R4, SR_TID.X ;  /* 0x0000000000047919 */ /* 0x000e220000002100 */
[----:B------:R-:W-:Y:S01]  /*0030*/  ELECT P0, URZ, PT ;  /* 0x00000000003f782f */ /* 0x000fe20003800000 */
[----:B------:R-:W-:Y:S01]  /*0040*/  BSSY B0, `(.L_x_0) ;  /* 0x0000015000007945 */ /* 0x000fe20003800000 */
[--C-:B0-----:R-:W-:Y:S02]  /*0050*/  SHF.R.U32.HI R0, RZ, 0x5, R4.reuse ;  /* 0x00000005ff007819 */ /* 0x101fe40000011604 */
[----:B------:R-:W-:-:S03]  /*0060*/  SHF.R.U32.HI R2, RZ, 0x7, R4 ;  /* 0x00000007ff027819 */ /* 0x000fc60000011604 */
[----:B------:R-:W0:Y:S04]  /*0070*/  SHFL.IDX PT, R3, R0, RZ, 0x1f ;  /* 0x00001fff00037589 */ /* 0x000e2800000e0000 */
[----:B------:R-:W1:Y:S01]  /*0080*/  SHFL.IDX PT, R2, R2, RZ, 0x1f ;  /* 0x00001fff02027589 */ /* 0x000e6200000e0000 */
[----:B0-----:R-:W-:Y:S02]  /*0090*/  R2UR UR9, R3 ;  /* 0x00000000030972ca */ /* 0x001fe400000e0000 */
[----:B-1----:R-:W-:-:S11]  /*00a0*/  R2UR UR5, R2 ;  /* 0x00000000020572ca */ /* 0x002fd600000e0000 */
[----:B------:R-:W-:Y:S02]  /*00b0*/  USHF.R.S32.HI UR4, URZ, 0x1f, UR9 ;  /* 0x0000001f3f047899 */ /* 0x000fe40008011409 */
[----:B------:R-:W-:Y:S02]  /*00c0*/  ISETP.NE.OR P0, PT, RZ, UR9, !P0 ;  /* 0x00000009ff007c0c */ /* 0x000fe4000c705670 */
[----:B------:R-:W-:-:S04]  /*00d0*/  ULEA.HI UR4, UR4, UR9, URZ, 0x2 ;  /* 0x0000000904047291 */ /* 0x000fc8000f8f103f */
[----:B------:R-:W-:-:S04]  /*00e0*/  ULOP3.LUT UR4, UR4, 0xfffffffc, URZ, 0xc0, !UPT ;  /* 0xfffffffc04047892 */ /* 0x000fc8000f8ec03f */
[----:B------:R-:W-:-:S03]  /*00f0*/  UIADD3 UR9, UR9, -UR4, URZ ;  /* 0x8000000409097290 */ /* 0x000fc6000fffe03f */
[----:B------:R-:W-:Y:S09]  /*0100*/  @P0 BRA `(.L_x_1) ;  /* 0x0000000000200947 */ /* 0x000ff20003800000 */
[----:B------:R-:W-:Y:S02]  /*0110*/  ULDC.64 UR6, c[0x0][0x198] ;  /* 0x0000660000067ab9 */ /* 0x000fe40000000a00 */
[----:B------:R-:W-:Y:S02]  /*0120*/  UIADD3 UR10, UP0, UR6, 0xf0, URZ ;  /* 0x000000f0060a7890 */ /* 0x000fe4000ff1e03f */
[----:B------:R-:W-:Y:S02]  /*0130*/  UIADD3 UR6, UP1, UR6, 0x1f0, URZ ;  /* 0x000001f006067890 */ /* 0x000fe4000ff3e03f */
[----:B------:R-:W-:Y:S02]  /*0140*/  UIADD3.X UR11, URZ, UR7, URZ, UP0, !UPT ;  /* 0x000000073f0b7290 */ /* 0x000fe400087fe43f */
[----:B------:R-:W-:-:S07]  /*0150*/  UIADD3.X UR7, URZ, UR7, URZ, UP1, !UPT ;  /* 0x000000073f077290 */ /* 0x000fce0008ffe43f */
[----:B------:R0:W-:Y:S02]  /*0160*/  UTMACCTL.PF [UR10] ;  /* 0x000000000a0079b9 */ /* 0x0001e40008040000 */
[----:B------:R0:W-:Y:S02]  /*0170*/  UTMACCTL.PF [UR6] ;  /* 0x00000000060079b9 */ /* 0x0001e40008040000 */
[----:B0-----:R-:W-:Y:S01]  /*0180*/  NOP ;  /* 0x0000000000007918 */ /* 0x001fe20000000000 */
.L_x_1:
[----:B------:R-:W-:Y:S05]  /*0190*/  BSYNC B0 ;  /* 0x0000000000007941 */ /* 0x000fea0003800000 */
.L_x_0:
[----:B------:R-:W0:Y:S01]  /*01a0*/  SHFL.IDX PT, R2, R0, RZ, 0x1f ;  /* 0x00001fff00027589 */ /* 0x000e2200000e0000 */
[----:B------:R-:W-:Y:S01]  /*01b0*/  UISETP.NE.AND UP0, UPT, UR9, 0x3, UPT ;  /* 0x000000030900788c */ /* 0x000fe2000bf05270 */
[----:B------:R-:W-:Y:S01]  /*01c0*/  ISETP.NE.AND P1, PT, RZ, UR5, PT ;  /* 0x00000005ff007c0c */ /* 0x000fe2000bf25270 */
[----:B------:R-:W-:Y:S02]  /*01d0*/  UIADD3 UR16, UR5, -0x1, URZ ;  /* 0xffffffff05107890 */ /* 0x000fe4000fffe03f */
[----:B------:R-:W-:Y:S02]  /*01e0*/  UISETP.EQ.OR UP0, UPT, UR9, URZ, !UP0 ;  /* 0x0000003f0900728c */ /* 0x000fe4000c702670 */
[----:B------:R-:W-:Y:S02]  /*01f0*/  UISETP.GE.U32.AND UP1, UPT, UR16, 0x2, UPT ;  /* 0x000000021000788c */ /* 0x000fe4000bf26070 */
[----:B------:R-:W-:-:S04]  /*0200*/  UISETP.EQ.AND UP0, UPT, UR5, URZ, UP0 ;  /* 0x0000003f0500728c */ /* 0x000fc80008702270 */
[----:B------:R-:W-:-:S04]  /*0210*/  USEL UR40, URZ, 0x1, !UP0 ;  /* 0x000000013f287887 */ /* 0x000fc8000c000000 */
[----:B------:R-:W-:Y:S01]  /*0220*/  USEL UR40, UR40, 0x2, UP1 ;  /* 0x0000000228287887 */ /* 0x000fe20008800000 */
[----:B0-----:R-:W-:-:S13]  /*0230*/  ISETP.NE.AND P0, PT, R2, RZ, PT ;  /* 0x000000ff0200720c */ /* 0x001fda0003f05270 */
[----:B------:R-:W-:Y:S05]  /*0240*/  @P0 BRA `(.L_x_2) ;  /* 0x0000000000500947 */ /* 0x000fea0003800000 */
[----:B------:R-:W0:Y:S01]  /*0250*/  S2UR UR8, SR_CgaCtaId ;  /* 0x00000000000879c3 */ /* 0x000e220000008800 */
[----:B------:R-:W-:Y:S01]  /*0260*/  UMOV UR4, 0x400 ;  /* 0x0000040000047882 */ /* 0x000fe20000000000 */
[----:B------:R-:W-:Y:S01]  /*0270*/  UMOV UR5, 0x1 ;  /* 0x0000000100057882 */ /* 0x000fe20000000000 */
[----:B------:R-:W-:Y:S01]  /*0280*/  UMOV UR6, 0xa ;  /* 0x0000000a00067882 */ /* 0x000fe20000000000 */
[----:B------:R-:W-:Y:S01]  /*0290*/  ELECT P0, URZ, PT ;  /* 0x00000000003f782f */ /* 0x000fe20003800000 */
[----:B------:R-:W-:-:S04]  /*02a0*/  UIADD3 UR6, -UR6, 0x100000, URZ ;  /* 0x0010000006067890 */ /* 0x000fc8000fffe13f */
[----:B------:R-:W-:Y:S02]  /*02b0*/  USHF.L.U32 UR7, UR6, 0xb, URZ ;  /* 0x0000000b06077899 */ /* 0x000fe4000800063f */
[----:B------:R-:W-:Y:S02]  /*02c0*/  USHF.L.U32 UR6, UR6, 0x1, URZ ;  /* 0x0000000106067899 */ /* 0x000fe4000800063f */
[----:B0-----:R-:W-:Y:S02]  /*02d0*/  ULEA UR8, UR8, UR4, 0x18 ;  /* 0x0000000408087291 */ /* 0x001fe4000f8ec03f */
[----:B------:R-:W-:-:S04]  /*02e0*/  UIADD3 UR4, -UR5, 0x100000, URZ ;  /* 0x0010000005047890 */ /* 0x000fc8000fffe13f */
[----:B------:R-:W-:Y:S02]  /*02f0*/  USHF.L.U32 UR5, UR4, 0xb, URZ ;  /* 0x0000000b04057899 */ /* 0x000fe4000800063f */
[----:B------:R-:W-:Y:S01]  /*0300*/  USHF.L.U32 UR4, UR4, 0x1, URZ ;  /* 0x0000000104047899 */ /* 0x000fe2000800063f */
[----:B------:R-:W0:Y:S11]  /*0310*/  FENCE.VIEW.ASYNC.S ;  /* 0x00000000000073c6 */ /* 0x000e360000000000 */
[----:B0-----:R0:W1:Y:S01]  /*0320*/  SYNCS.EXCH.64 URZ, [UR8], UR4 ;  /* 0x00000004083f75b2 */ /* 0x0010620008000100 */
[----:B------:R0:W2:Y:S01]  /*0330*/  SYNCS.EXCH.64 URZ, [UR8+0x18], UR6 ;  /* 0x00001806083f75b2 */ /* 0x0000a20008000100 */
[----:B------:R0:W3:Y:S01]  /*0340*/  SYNCS.EXCH.64 URZ, [UR8+0x8], UR4 ;  /* 0x00000804083f75b2 */ /* 0x0000e20008000100 */
[----:B------:R0:W4:Y:S01]  /*0350*/  SYNCS.EXCH.64 URZ, [UR8+0x20], UR6 ;  /* 0x00002006083f75b2 */ /* 0x0001220008000100 */
[----:B------:R0:W0:Y:S01]  /*0360*/  SYNCS.EXCH.64 URZ, [UR8+0x10], UR4 ;  /* 0x00001004083f75b2 */ /* 0x0000220008000100 */
[----:B------:R0:W0:Y:S01]  /*0370*/  SYNCS.EXCH.64 URZ, [UR8+0x28], UR6 ;  /* 0x00002806083f75b2 */ /* 0x0000220008000100 */
[----:B------:R-:W-:Y:S01]  /*0380*/  NOP ;  /* 0x0000000000007918 */ /* 0x000fe20000000000 */
.L_x_2:
[----:B------:R-:W5:Y:S01]  /*0390*/  S2UR UR13, SR_CTAID.X ;  /* 0x00000000000d79c3 */ /* 0x000f620000002500 */
[----:B------:R-:W-:Y:S01]  /*03a0*/  SHF.R.S32.HI R3, RZ, 0x1f, R4 ;  /* 0x0000001fff037819 */ /* 0x000fe20000011404 */
[----:B------:R5:W1:Y:S01]  /*03b0*/  SHFL.IDX PT, R6, R0, RZ, 0x1f ;  /* 0x00001fff00067589 */ /* 0x000a6200000e0000 */
[----:B0-----:R-:W-:Y:S01]  /*03c0*/  ULDC UR4, c[0x0][0x150] ;  /* 0x0000540000047ab9 */ /* 0x001fe20000000800 */
[----:B------:R-:W-:Y:S02]  /*03d0*/  ELECT P0, URZ, PT ;  /* 0x00000000003f782f */ /* 0x000fe40003800000 */
[----:B------:R-:W-:Y:S01]  /*03e0*/  LEA.HI R3, R3, R4, RZ, 0x7 ;  /* 0x0000000403037211 */ /* 0x000fe200078f38ff */
[----:B------:R-:W-:Y:S01]  /*03f0*/  ULDC UR5, c[0x0][0x154] ;  /* 0x0000550000057ab9 */ /* 0x000fe20000000800 */
[----:B------:R-:W-:Y:S01]  /*0400*/  SHF.R.S32.HI R7, RZ, 0x1f, R2 ;  /* 0x0000001fff077819 */ /* 0x000fe20000011402 */
[----:B------:R-:W0:Y:S01]  /*0410*/  S2UR UR10, SR_CTAID.Y ;  /* 0x00000000000a79c3 */ /* 0x000e220000002600 */
[----:B------:R-:W-:Y:S01]  /*0420*/  LOP3.LUT R3, R3, 0xffffff80, RZ, 0xc0, !PT ;  /* 0xffffff8003037812 */ /* 0x000fe200078ec0ff */
[----:B------:R-:W-:Y:S01]  /*0430*/  ULDC UR8, c[0x0][0x144] ;  /* 0x0000510000087ab9 */ /* 0x000fe20000000800 */
[----:B------:R-:W-:Y:S01]  /*0440*/  LEA.HI R7, R7, R2, RZ, 0x2 ;  /* 0x0000000207077211 */ /* 0x000fe200078f10ff */
[----:B------:R-:W-:Y:S01]  /*0450*/  NOP ;  /* 0x0000000000007918 */ /* 0x000fe20000000000 */
[----:B------:R-:W-:Y:S01]  /*0460*/  NOP ;  /* 0x0000000000007918 */ /* 0x000fe20000000000 */
[----:B------:R-:W-:Y:S01]  /*0470*/  IMAD.IADD R3, R4, 0x1, -R3 ;  /* 0x0000000104037824 */ /* 0x000fe200078e0a03 */
[----:B------:R-:W-:Y:S01]  /*0480*/  LOP3.LUT R7, R7, 0x3ffffffc, RZ, 0xc0, !PT ;  /* 0x3ffffffc07077812 */ /* 0x000fe200078ec0ff */
[----:B------:R-:W-:Y:S01]  /*0490*/  ULDC UR11, c[0x0][0x148] ;  /* 0x00005200000b7ab9 */ /* 0x000fe20000000800 */
[----:B------:R-:W-:-:S02]  /*04a0*/  IMAD.MOV.U32 R17, RZ, RZ, 0x1 ;  /* 0x00000001ff117424 */ /* 0x000fc400078e00ff */
[----:B------:R-:W-:Y:S01]  /*04b0*/  SHF.R.S32.HI R4, RZ, 0x1f, R3 ;  /* 0x0000001fff047819 */ /* 0x000fe20000011403 */
[----:B------:R-:W-:-:S03]  /*04c0*/  IMAD.IADD R2, R2, 0x1, -R7 ;  /* 0x0000000102027824 */ /* 0x000fc600078e0a07 */
[----:B------:R-:W-:Y:S02]  /*04d0*/  LEA.HI R4, R4, R3, RZ, 0x3 ;  /* 0x0000000304047211 */ /* 0x000fe400078f18ff */
[----:B-----5:R-:W-:Y:S02]  /*04e0*/  I2FP.F32.U32 R5, UR13 ;  /* 0x0000000d00057c45 */ /* 0x020fe40008201000 */
[--C-:B------:R-:W-:Y:S02]  /*04f0*/  SHF.R.S32.HI R0, RZ, 0x3, R4.reuse ;  /* 0x00000003ff007819 */ /* 0x100fe40000011404 */
[----:B-1----:R-:W-:Y:S01]  /*0500*/  ISETP.NE.OR P0, PT, R6, RZ, !P0 ;  /* 0x000000ff0600720c */ /* 0x002fe20004705670 */
[----:B------:R-:W-:Y:S01]  /*0510*/  FMUL R8, R5, UR4 ;  /* 0x0000000405087c20 */ /* 0x000fe20008400000 */
[----:B------:R-:W-:-:S04]  /*0520*/  SHF.R.S32.HI R5, RZ, 0x1f, R4 ;  /* 0x0000001fff057819 */ /* 0x000fc80000011404 */
[----:B------:R-:W-:Y:S01]  /*0530*/  LEA.HI R5, R5, R0, RZ, 0x2 ;  /* 0x0000000005057211 */ /* 0x000fe200078f10ff */
[----:B------:R-:W1:Y:S03]  /*0540*/  F2I.U32.TRUNC.NTZ R8, R8 ;  /* 0x0000000800087305 */ /* 0x000e66000020f000 */
[----:B------:R-:W-:-:S03]  /*0550*/  LOP3.LUT R5, R5, 0xfffffffc, RZ, 0xc0, !PT ;  /* 0xfffffffc05057812 */ /* 0x000fc600078ec0ff */
[----:B------:R-:W-:Y:S01]  /*0560*/  VOTEU.ALL UP0, P0 ;  /* 0x00000000003f7886 */ /* 0x000fe20000000000 */
[----:B------:R-:W-:Y:S01]  /*0570*/  VOTEU.ALL UP1, P0 ;  /* 0x00000000003f7886 */ /* 0x000fe20000020000 */
[----:B------:R-:W-:Y:S01]  /*0580*/  IMAD.IADD R5, R0, 0x1, -R5 ;  /* 0x0000000100057824 */ /* 0x000fe200078e0a05 */
[----:B0-----:R-:W-:Y:S02]  /*0590*/  I2FP.F32.U32 R0, UR10 ;  /* 0x0000000a00007c45 */ /* 0x001fe40008201000 */
[----:B------:R-:W0:Y:S01]  /*05a0*/  @!UP0 S2UR UR7, SR_CgaCtaId ;  /* 0x00000000000789c3 */ /* 0x000e220000008800 */
[----:B------:R-:W-:Y:S01]  /*05b0*/  @!UP0 UMOV UR6, 0x400 ;  /* 0x0000040000068882 */ /* 0x000fe20000000000 */
[----:B------:R-:W-:Y:S01]  /*05c0*/  LEA R2, R2, R5, 0x2 ;  /* 0x0000000502027211 */ /* 0x000fe200078e10ff */
[----:B------:R-:W-:Y:S01]  /*05d0*/  FMUL R4, R0, UR5 ;  /* 0x0000000500047c20 */ /* 0x000fe20008400000 */
[----:B-1----:R-:W-:Y:S02]  /*05e0*/  R2UR UR4, R8 ;  /* 0x00000000080472ca */ /* 0x002fe400000e0000 */
[----:B------:R-:W-:-:S03]  /*05f0*/  LEA.HI R0, R2, R2, RZ, 0x1 ;  /* 0x0000000202007211 */ /* 0x000fc600078f08ff */
[----:B------:R-:W1:Y:S01]  /*0600*/  F2I.U32.TRUNC.NTZ R4, R4 ;  /* 0x0000000400047305 */ /* 0x000e62000020f000 */
[----:B------:R-:W-:-:S05]  /*0610*/  LOP3.LUT R5, R0, 0xfffffffe, RZ, 0xc0, !PT ;  /* 0xfffffffe00057812 */ /* 0x000fca00078ec0ff */
[----:B------:R-:W-:Y:S02]  /*0620*/  IMAD.IADD R5, R2, 0x1, -R5 ;  /* 0x0000000102057824 */ /* 0x000fe400078e0a05 */
[----:B------:R-:W-:-:S04]  /*0630*/  UIADD3 UR4, -UR4, URZ, URZ ;  /* 0x0000003f04047290 */ /* 0x000fc8000fffe13f */
[----:B------:R-:W-:Y:S01]  /*0640*/  UIMAD UR8, UR8, UR4, UR13 ;  /* 0x00000004080872a4 */ /* 0x000fe2000f8e020d */
[----:B-1----:R-:W-:Y:S02]  /*0650*/  R2UR UR12, R4 ;  /* 0x00000000040c72ca */ /* 0x002fe400000e0000 */
[----:B------:R-:W-:Y:S01]  /*0660*/  UMOV UR4, 0x20 ;  /* 0x0000002000047882 */ /* 0x000fe20000000000 */
[----:B------:R-:W1:Y:S02]  /*0670*/  LDC R4, c[0x0][0x140] ;  /* 0x00005000ff047b82 */ /* 0x000e640000000800 */
[----:B------:R-:W-:Y:S01]  /*0680*/  ISETP.NE.AND P3, PT, R5, UR8, PT ;  /* 0x0000000805007c0c */ /* 0x000fe2000bf65270 */
[----:B------:R-:W-:-:S04]  /*0690*/  @!UP0 UIADD3 UR4, -UR4, 0x100000, URZ ;  /* 0x0010000004048890 */ /* 0x000fc8000fffe13f */
[----:B------:R-:W-:Y:S02]  /*06a0*/  @!UP0 USHF.L.U32 UR5, UR4, 0xb, URZ ;  /* 0x0000000b04058899 */ /* 0x000fe4000800063f */
[----:B------:R-:W-:Y:S01]  /*06b0*/  @!UP0 USHF.L.U32 UR4, UR4, 0x1, URZ ;  /* 0x0000000104048899 */ /* 0x000fe2000800063f */
[C---:B------:R-:W-:Y:S01]  /*06c0*/  IMAD.SHL.U32 R5, R2.reuse, 0x4, RZ ;  /* 0x0000000402057824 */ /* 0x040fe200078e00ff */
[----:B0-----:R-:W-:Y:S01]  /*06d0*/  @!UP0 ULEA UR6, UR7, UR6, 0x18 ;  /* 0x0000000607068291 */ /* 0x001fe2000f8ec03f */
[----:B------:R-:W-:Y:S01]  /*06e0*/  VOTEU.ALL UP0, P0 ;  /* 0x00000000003f7886 */ /* 0x000fe20000000000 */
[----:B------:R-:W-:Y:S02]  /*06f0*/  LOP3.LUT P0, RZ, R3, 0x7, RZ, 0xc0, !PT ;  /* 0x0000000703ff7812 */ /* 0x000fe4000780c0ff */
[----:B------:R-:W-:Y:S01]  /*0700*/  LOP3.LUT R152, R2, 0xc, R5, 0x78, !PT ;  /* 0x0000000c02987812 */ /* 0x000fe200078e7805 */
[----:B------:R-:W-:-:S03]  /*0710*/  UIADD3 UR12, -UR12, URZ, URZ ;  /* 0x0000003f0c0c7290 */ /* 0x000fc6000fffe13f */
[C---:B------:R-:W-:Y:S02]  /*0720*/  ISETP.LT.U32.AND P0, PT, R152.reuse, 0x8, !P0 ;  /* 0x000000089800780c */ /* 0x040fe40004701070 */
[----:B------:R-:W-:Y:S01]  /*0730*/  @P3 LEA.HI R0, R152, R152, RZ, 0x1 ;  /* 0x0000009898003211 */ /* 0x000fe200078f08ff */
[----:B------:R-:W0:Y:S02]  /*0740*/  FENCE.VIEW.ASYNC.S ;  /* 0x00000000000073c6 */ /* 0x000e240000000000 */
[----:B0-----:R-:W0:Y:S01]  /*0750*/  @!UP0 SYNCS.EXCH.64 URZ, [UR6+0x40], UR4 ;  /* 0x00004004063f85b2 */ /* 0x001e220008000100 */
[----:B------:R-:W-:Y:S02]  /*0760*/  @P3 SHF.R.S32.HI R0, RZ, 0x1, R0 ;  /* 0x00000001ff003819 */ /* 0x000fe40000011400 */
[----:B-1----:R-:W-:Y:S01]  /*0770*/  ISETP.EQ.U32.AND P2, PT, R4, 0x1, PT ;  /* 0x000000010400780c */ /* 0x002fe20003f42070 */
[----:B------:R1:W0:Y:S01]  /*0780*/  @!UP1 SYNCS.EXCH.64 URZ, [UR6+0x48], UR4 ;  /* 0x00004804063f95b2 */ /* 0x0002220008000100 */
[----:B------:R-:W-:Y:S01]  /*0790*/  NOP ;  /* 0x0000000000007918 */ /* 0x000fe20000000000 */
[----:B-1----:R-:W-:-:S06]  /*07a0*/  UIMAD UR4, UR11, UR12, UR10 ;  /* 0x0000000c0b0472a4 */ /* 0x002fcc000f8e020a */
[----:B------:R-:W-:Y:S02]  /*07b0*/  @P3 ISETP.NE.AND P4, PT, R0, UR4, PT ;  /* 0x0000000400003c0c */ /* 0x000fe4000bf85270 */
[----:B------:R-:W-:Y:S02]  /*07c0*/  SEL R0, RZ, 0x1, !P0 ;  /* 0x00000001ff007807 */ /* 0x000fe40004000000 */
[----:B------:R-:W-:-:S04]  /*07d0*/  @P3 SEL R17, RZ, 0x1, P4 ;  /* 0x00000001ff113807 */ /* 0x000fc80002000000 */
[----:B------:R-:W-:Y:S01]  /*07e0*/  LOP3.LUT R17, R17, R0, RZ, 0xc0, !PT ;  /* 0x0000000011117212 */ /* 0x000fe200078ec0ff */
[----:B------:R-:W-:Y:S06]  /*07f0*/  @!P2 BRA `(.L_x_3) ;  /* 0x000000000008a947 */ /* 0x000fec0003800000 */
[----:B0-234-:R-:W-:Y:S01]  /*0800*/  UCGABAR_ARV ;  /* 0x00000000000079c7 */ /* 0x01dfe20008000000 */
[----:B------:R-:W-:Y:S05]  /*0810*/  BRA `(.L_x_4) ;  /* 0x0000000000047947 */ /* 0x000fea0003800000 */
.L_x_3:
[----:B0-234-:R-:W-:Y:S01]  /*0820*/  NOP ;  /* 0x0000000000007918 */ /* 0x01dfe20000000000 */
.L_x_4:
[----:B------:R-:W-:Y:S01]  /*0830*/  ULDC UR4, c[0x0][0x65c] ;  /* 0x0001970000047ab9 */ /* 0x000fe20000000800 */
[----:B------:R-:W-:Y:S01]  /*0840*/  UMOV UR5, URZ ;  /* 0x0000003f00057c82 */ /* 0x000fe20008000000 */
[----:B------:R-:W-:-:S03]  /*0850*/  UISETP.NE.AND UP0, UPT, UR4, 0x1, UPT ;  /* 0x000000010400788c */ /* 0x000fc6000bf05270 */
[----:B------:R-:W-:Y:S01]  /*0860*/  UMOV UR4, UR13 ;  /* 0x0000000d00047c82 */ /* 0x000fe20008000000 */
[----:B------:R-:W-:Y:S02]  /*0870*/  UP2UR UR45, UPR, URZ, 0x1 ;  /* 0x000000013f2d7883 */ /* 0x000fe40008000000 */
[----:B------:R-:W-:Y:S02]  /*0880*/  PLOP3.LUT P0, PT, PT, PT, UP0, 0x80, 0x0 ;  /* 0x000000000000781c */ /* 0x000fe40003f0f008 */
[----:B------:R-:W-:Y:S02]  /*0890*/  PLOP3.LUT P3, PT, PT, PT, UP0, 0x80, 0x0 ;  /* 0x000000000000781c */ /* 0x000fe40003f6f008 */
[----:B------:R-:W-:Y:S01]  /*08a0*/  PLOP3.LUT P5, PT, PT, PT, UP0, 0x80, 0x0 ;  /* 0x000000000000781c */ /* 0x000fe20003faf008 */
[----:B------:R-:W-:Y:S01]  /*08b0*/  @UP0 ULDC UR14, c[0x0][0x10] ;  /* 0x00000400000e0ab9 */ /* 0x000fe20000000800 */
[----:B------:R-:W-:Y:S01]  /*08c0*/  @UP0 UMOV UR6, UR10 ;  /* 0x0000000a00060c82 */ /* 0x000fe20008000000 */
[----:B------:R-:W-:Y:S01]  /*08d0*/  @UP0 UMOV UR7, URZ ;  /* 0x0000003f00070c82 */ /* 0x000fe20008000000 */
[----:B------:R-:W-:Y:S01]  /*08e0*/  PLOP3.LUT P4, PT, PT, PT, UP0, 0x80, 0x0 ;  /* 0x000000000000781c */ /* 0x000fe20003f8f008 */
[----:B------:R-:W-:-:S03]  /*08f0*/  @UP0 UIMAD.WIDE.U32 UR14, UR13, UR14, UR6 ;  /* 0x0000000e0d0e02a5 */ /* 0x000fc6000f8e0006 */
[----:B------:R-:W-:Y:S01]  /*0900*/  @!UP0 ULDC UR7, c[0x0][0xc] ;  /* 0x0000030000078ab9 */ /* 0x000fe20000000800 */
[----:B------:R-:W-:Y:S01]  /*0910*/  @UP0 UMOV UR6, URZ ;  /* 0x0000003f00060c82 */ /* 0x000fe20008000000 */
[----:B------:R-:W-:Y:S01]  /*0920*/  @!UP0 UIMAD.WIDE.U32 UR4, UR10, UR7, UR4 ;  /* 0x000000070a0482a5 */ /* 0x000fe2000f8e0004 */
[----:B------:R-:W-:Y:S01]  /*0930*/  IMAD.U32 R2, RZ, RZ, UR14 ;  /* 0x0000000eff027e24 */ /* 0x000fe2000f8e00ff */
[----:B------:R-:W-:Y:S02]  /*0940*/  @UP0 UIADD3 UR6, UR15, UR6, URZ ;  /* 0x000000060f060290 */ /* 0x000fe4000fffe03f */
[----:B------:R-:W-:Y:S01]  /*0950*/  MOV R3, UR15 ;  /* 0x0000000f00037c02 */ /* 0x000fe20008000f00 */
[----:B------:R-:W-:Y:S01]  /*0960*/  @P0 IMAD.MOV.U32 R7, RZ, RZ, R2 ;  /* 0x000000ffff070224 */ /* 0x000fe200078e0002 */
[----:B------:R-:W-:Y:S01]  /*0970*/  MOV R4, UR4 ;  /* 0x0000000400047c02 */ /* 0x000fe20008000f00 */
[----:B------:R-:W-:Y:S02]  /*0980*/  IMAD.U32 R5, RZ, RZ, UR5 ;  /* 0x00000005ff057e24 */ /* 0x000fe4000f8e00ff */
[----:B------:R-:W-:-:S02]  /*0990*/  IMAD.U32 R2, RZ, RZ, UR4 ;  /* 0x00000004ff027e24 */ /* 0x000fc4000f8e00ff */
[----:B------:R-:W-:Y:S02]  /*09a0*/  @P3 IMAD.U32 R6, RZ, RZ, UR6 ;  /* 0x00000006ff063e24 */ /* 0x000fe4000f8e00ff */
[----:B------:R-:W-:Y:S02]  /*09b0*/  @!P5 IMAD.MOV.U32 R6, RZ, RZ, R5 ;  /* 0x000000ffff06d224 */ /* 0x000fe400078e0005 */
[----:B------:R-:W-:Y:S02]  /*09c0*/  @!P4 IMAD.MOV.U32 R7, RZ, RZ, R2 ;  /* 0x000000ffff07c224 */ /* 0x000fe400078e0002 */
[----:B------:R-:W-:Y:S01]  /*09d0*/  IMAD.U32 R3, RZ, RZ, UR5 ;  /* 0x00000005ff037e24 */ /* 0x000fe2000f8e00ff */
[----:B------:R0:W-:Y:S04]  /*09e0*/  STL [R1+0x200], R6 ;  /* 0x0002000601007387 */ /* 0x0001e80000100800 */
[----:B------:R0:W-:Y:S01]  /*09f0*/  STL [R1+0x204], R7 ;  /* 0x0002040701007387 */ /* 0x0001e20000100800 */
[----:B------:R-:W-:Y:S05]  /*0a00*/  @!P2 BRA `(.L_x_5) ;  /* 0x00000000000ca947 */ /* 0x000fea0003800000 */
[----:B------:R-:W-:Y:S01]  /*0a10*/  UCGABAR_WAIT ;  /* 0x0000000000007dc7 */ /* 0x000fe20008000000 */
[----:B------:R-:W-:Y:S01]  /*0a20*/  CCTL.IVALL ;  /* 0x00000000ff00798f */ /* 0x000fe20002000000 */
[----:B------:R-:W-:Y:S05]  /*0a30*/  BRA `(.L_x_6) ;  /* 0x0000000000047947 */ /* 0x000fea0003800000 */
.L_x_5:
[----:B------:R-:W-:Y:S06]  /*0a40*/  BAR.SYNC.DEFER_BLOCKING 0x0 ;  /* 0x0000000000007b1d */ /* 0x000fec0000010000 */
.L_x_6:
[----:B------:R-:W-:Y:S05]  /*0a50*/  @!P1 BRA `(.L_x_7) ;  /* 0x0000019800189947 */ /* 0x000fea0003800000 */
[----:B------:R-:W-:-:S06]  /*0a60*/  UISETP.GT.U32.AND UP0, UPT, UR16, 0x1, UPT ;  /* 0x000000011000788c */ /* 0x000fcc000bf04070 */
[----:B------:R-:W-:-:S13]  /*0a70*/  PLOP3.LUT P0, PT, PT, PT, UP0, 0x80, 0x0 ;  /* 0x000000000000781c */ /* 0x000fda0003f0f008 */
[----:B------:R-:W-:Y:S05]  /*0a80*/  @P0 EXIT ;  /* 0x000000000000094d */ /* 0x000fea0003800000 */
[----:B------:R-:W-:Y:S01]  /*0a90*/  ULDC.64 UR4, c[0x0][0x650] ;  /* 0x0001940000047ab9 */ /* 0x000fe20000000a00 */
[----:B------:R-:W-:Y:S01]  /*0aa0*/  UMOV UR41, 0xffffffff ;  /* 0xffffffff00297882 */ /* 0x000fe20000000000 */
[----:B------:R-:W-:Y:S01]  /*0ab0*/  ISETP.GE.U32.AND P0, PT, R7, UR4, PT ;  /* 0x0000000407007c0c */ /* 0x000fe2000bf06070 */
[----:B------:R-:W-:Y:S01]  /*0ac0*/  UMOV UR42, 0xffffffff ;  /* 0xffffffff002a7882 */ /* 0x000fe20000000000 */
[----:B------:R-:W-:Y:S01]  /*0ad0*/  UMOV UR43, 0xffffffff ;  /* 0xffffffff002b7882 */ /* 0x000fe20000000000 */
[----:B------:R-:W-:Y:S02]  /*0ae0*/  PRMT R0, RZ, 0x7610, R0 ;  /* 0x00007610ff007816 */ /* 0x000fe40000000000 */
[----:B------:R-:W-:-:S13]  /*0af0*/  ISETP.GE.U32.AND.EX P0, PT, R6, UR5, PT, P0 ;  /* 0x0000000506007c0c */ /* 0x000fda000bf06100 */
[----:B------:R-:W-:Y:S05]  /*0b00*/  @P0 BRA `(.L_x_8) ;  /* 0x0000000400480947 */ /* 0x000fea0003800000 */
[----:B------:R-:W-:Y:S01]  /*0b10*/  ULDC.64 UR16, c[0x0][0x628] ;  /* 0x00018a0000107ab9 */ /* 0x000fe20000000a00 */
[C---:B------:R-:W-:Y:S01]  /*0b20*/  R2UR UR19, R7.reuse ;  /* 0x00000000071372ca */ /* 0x040fe200000e0000 */
[----:B------:R-:W-:Y:S01]  /*0b30*/  ULDC UR18, c[0x0][0x630] ;  /* 0x00018c0000127ab9 */ /* 0x000fe20000000800 */
[----:B------:R-:W-:Y:S02]  /*0b40*/  ISETP.NE.U32.AND P0, PT, RZ, UR16, PT ;  /* 0x00000010ff007c0c */ /* 0x000fe4000bf05070 */
[----:B------:R-:W-:Y:S02]  /*0b50*/  R2UR UR4, R7 ;  /* 0x00000000070472ca */ /* 0x000fe400000e0000 */
[----:B------:R-:W-:Y:S02]  /*0b60*/  ISETP.NE.AND.EX P0, PT, RZ, UR17, PT, P0 ;  /* 0x00000011ff007c0c */ /* 0x000fe4000bf05300 */
[----:B------:R-:W-:-:S11]  /*0b70*/  R2UR UR5, R6 ;  /* 0x00000000060572ca */ /* 0x000fd600000e0000 */
[----:B------:R-:W-:Y:S05]  /*0b80*/  @!P0 BRA `(.L_x_9) ;  /* 0x0000000000308947 */ /* 0x000fea0003800000 */
[----:B------:R-:W-:Y:S01]  /*0b90*/  R2UR UR4, R7 ;  /* 0x00000000070472ca */ /* 0x000fe200000e0000 */
[----:B------:R-:W-:Y:S01]  /*0ba0*/  ULDC UR9, c[0x0][0x634] ;  /* 0x00018d0000097ab9 */ /* 0x000fe20000000800 */
[----:B------:R-:W-:-:S11]  /*0bb0*/  R2UR UR13, R6 ;  /* 0x00000000060d72ca */ /* 0x000fd600000e0000 */
[----:B------:R-:W-:-:S04]  /*0bc0*/  UIADD3 UR9, UP0, UR4, UR9, URZ ;  /* 0x0000000904097290 */ /* 0x000fc8000ff1e03f */
[----:B------:R-:W-:-:S04]  /*0bd0*/  UIADD3.X UR13, URZ, UR13, URZ, UP0, !UPT ;  /* 0x0000000d3f0d7290 */ /* 0x000fc800087fe43f */
[----:B------:R-:W-:-:S04]  /*0be0*/  UIMAD.WIDE.U32 UR4, UR13, UR16, URZ ;  /* 0x000000100d0472a5 */ /* 0x000fc8000f8e003f */
[----:B------:R-:W-:Y:S02]  /*0bf0*/  UIMAD.WIDE.U32 UR6, UP0, UR9, UR17, UR4 ;  /* 0x00000011090672a5 */ /* 0x000fe4000f800004 */
[----:B------:R-:W-:Y:S02]  /*0c00*/  UIMAD.WIDE.U32 UR4, UR9, UR16, URZ ;  /* 0x00000010090472a5 */ /* 0x000fe4000f8e003f */
[----:B------:R-:W-:Y:S02]  /*0c10*/  UIADD3.X UR15, URZ, URZ, URZ, UP0, !UPT ;  /* 0x0000003f3f0f7290 */ /* 0x000fe400087fe43f */
[----:B------:R-:W-:Y:S01]  /*0c20*/  UIADD3 URZ, UP0, UR5, UR6, URZ ;  /* 0x00000006053f7290 */ /* 0x000fe2000ff1e03f */
[----:B------:R-:W-:-:S03]  /*0c30*/  UMOV UR14, UR7 ;  /* 0x00000007000e7c82 */ /* 0x000fc60008000000 */
[----:B------:R-:W-:-:S12]  /*0c40*/  UIMAD.WIDE.U32.X UR4, UR13, UR17, UR14, UP0 ;  /* 0x000000110d0472a5 */ /* 0x000fd800080e040e */
.L_x_9:
[----:B------:R-:W-:Y:S01]  /*0c50*/  USHF.R.U64 UR43, UR4, UR18, UR5 ;  /* 0x00000012042b7299 */ /* 0x000fe20008001205 */
[----:B------:R-:W-:Y:S01]  /*0c60*/  R2UR UR7, R6 ;  /* 0x00000000060772ca */ /* 0x000fe200000e0000 */
[----:B------:R-:W-:Y:S02]  /*0c70*/  USHF.R.U32.HI UR4, URZ, UR18, UR5 ;  /* 0x000000123f047299 */ /* 0x000fe40008011605 */
[----:B------:R-:W-:Y:S01]  /*0c80*/  UIADD3 UR5, UP0, URZ, -UR43, URZ ;  /* 0x8000002b3f057290 */ /* 0x000fe2000ff1e03f */
[----:B------:R-:W-:Y:S01]  /*0c90*/  ULDC.64 UR14, c[0x0][0x620] ;  /* 0x00018800000e7ab9 */ /* 0x000fe20000000a00 */
[----:B------:R-:W-:Y:S02]  /*0ca0*/  UMOV UR6, UR19 ;  /* 0x0000001300067c82 */ /* 0x000fe40008000000 */
[----:B------:R-:W-:Y:S01]  /*0cb0*/  UIADD3.X UR4, URZ, ~UR4, URZ, UP0, !UPT ;  /* 0x800000043f047290 */ /* 0x000fe200087fe43f */
[----:B------:R-:W-:Y:S01]  /*0cc0*/  ULDC UR9, c[0x0][0x618] ;  /* 0x0001860000097ab9 */ /* 0x000fe20000000800 */
[----:B------:R-:W-:-:S02]  /*0cd0*/  UIMAD UR12, UR11, UR12, UR10 ;  /* 0x0000000c0b0c72a4 */ /* 0x000fc4000f8e020a */
[----:B------:R-:W-:Y:S02]  /*0ce0*/  UIMAD UR4, UR4, UR14, URZ ;  /* 0x0000000e040472a4 */ /* 0x000fe4000f8e023f */
[----:B------:R-:W-:Y:S02]  /*0cf0*/  UIMAD.WIDE.U32 UR6, UR5, UR14, UR6 ;  /* 0x0000000e050672a5 */ /* 0x000fe4000f8e0006 */
[----:B------:R-:W-:Y:S01]  /*0d00*/  UIMAD UR4, UR5, UR15, UR4 ;  /* 0x0000000f050472a4 */ /* 0x000fe2000f8e0204 */
[----:B------:R-:W-:Y:S01]  /*0d10*/  ULDC UR10, c[0x0][0x608] ;  /* 0x00018200000a7ab9 */ /* 0x000fe20000000800 */
[----:B------:R-:W-:Y:S02]  /*0d20*/  ULDC UR18, c[0x0][0x658] ;  /* 0x0001960000127ab9 */ /* 0x000fe40000000800 */
[----:B------:R-:W-:Y:S01]  /*0d30*/  UIADD3 UR7, UR7, UR4, URZ ;  /* 0x0000000407077290 */ /* 0x000fe2000fffe03f */
[----:B------:R-:W-:Y:S02]  /*0d40*/  UMOV UR11, 0xffffffff ;  /* 0xffffffff000b7882 */ /* 0x000fe40000000000 */
[----:B------:R-:W-:Y:S01]  /*0d50*/  ULDC.64 UR4, c[0x0][0x640] ;  /* 0x0001900000047ab9 */ /* 0x000fe20000000a00 */
[----:B------:R-:W-:Y:S01]  /*0d60*/  USHF.R.U64 UR16, UR6, UR9, UR7 ;  /* 0x0000000906107299 */ /* 0x000fe20008001207 */
[----:B------:R-:W-:Y:S01]  /*0d70*/  ISETP.NE.U32.AND P0, PT, RZ, UR4, PT ;  /* 0x00000004ff007c0c */ /* 0x000fe2000bf05070 */
[----:B------:R-:W-:-:S02]  /*0d80*/  USHF.R.U32.HI UR7, URZ, UR9, UR7 ;  /* 0x000000093f077299 */ /* 0x000fc40008011607 */
[----:B------:R-:W-:Y:S01]  /*0d90*/  USHF.L.U32 UR6, UR11, UR18, URZ ;  /* 0x000000120b067299 */ /* 0x000fe2000800063f */
[----:B------:R-:W-:Y:S01]  /*0da0*/  ISETP.NE.AND.EX P0, PT, RZ, UR5, PT, P0 ;  /* 0x00000005ff007c0c */ /* 0x000fe2000bf05300 */
[----:B------:R-:W-:Y:S02]  /*0db0*/  USHF.R.U64 UR22, UR16, UR10, UR7 ;  /* 0x0000000a10167299 */ /* 0x000fe40008001207 */
[----:B------:R-:W-:Y:S02]  /*0dc0*/  USHF.R.U32.HI UR7, URZ, UR10, UR7 ;  /* 0x0000000a3f077299 */ /* 0x000fe40008011607 */
[----:B------:R-:W-:Y:S02]  /*0dd0*/  UISETP.NE.AND UP1, UPT, UR45, URZ, UPT ;  /* 0x0000003f2d00728c */ /* 0x000fe4000bf25270 */
[----:B------:R-:W-:Y:S01]  /*0de0*/  USHF.R.U64 UR23, UR22, UR18, UR7 ;  /* 0x0000001216177299 */ /* 0x000fe20008001207 */
[----:B------:R-:W-:Y:S01]  /*0df0*/  ULDC UR17, c[0x0][0x600] ;  /* 0x0001800000117ab9 */ /* 0x000fe20000000800 */
[----:B------:R-:W-:-:S02]  /*0e00*/  ULOP3.LUT UR13, URZ, UR6, URZ, 0x33, !UPT ;  /* 0x000000063f0d7292 */ /* 0x000fc4000f8e333f */
[----:B------:R-:W-:Y:S02]  /*0e10*/  UIADD3 UR15, UR17, -0x1, URZ ;  /* 0xffffffff110f7890 */ /* 0x000fe4000fffe03f */
[----:B------:R-:W-:Y:S02]  /*0e20*/  USEL UR12, UR8, UR12, !UP1 ;  /* 0x0000000c080c7287 */ /* 0x000fe4000c800000 */
[----:B------:R-:W-:Y:S01]  /*0e30*/  USHF.R.U32.HI UR7, URZ, UR18, UR7 ;  /* 0x000000123f077299 */ /* 0x000fe20008011607 */
[----:B------:R-:W-:Y:S01]  /*0e40*/  ULDC UR19, c[0x0][0x648] ;  /* 0x0001920000137ab9 */ /* 0x000fe20000000800 */
[----:B------:R-:W-:Y:S01]  /*0e50*/  ULDC UR20, c[0x0][0x638] ;  /* 0x00018e0000147ab9 */ /* 0x000fe20000000800 */
[----:B------:R-:W-:Y:S01]  /*0e60*/  UMOV UR21, 0x1 ;  /* 0x0000000100157882 */ /* 0x000fe20000000000 */
[----:B------:R-:W-:Y:S01]  /*0e70*/  UMOV UR6, UR23 ;  /* 0x0000001700067c82 */ /* 0x000fe20008000000 */
[----:B------:R-:W-:Y:S07]  /*0e80*/  @!P0 BRA `(.L_x_10) ;  /* 0x0000000000308947 */ /* 0x000fee0003800000 */
[----:B------:R-:W-:Y:S02]  /*0e90*/  ULDC UR10, c[0x0][0x64c] ;  /* 0x00019300000a7ab9 */ /* 0x000fe40000000800 */
        /* <DEDUP_REMOVED lines=8> */
[----:B------:R-:W-:-:S07]  /*0f20*/  UIMAD.WIDE.U32.X UR4, UR14, UR5, UR10, UP0 ;  /* 0x000000050e0472a5 */ /* 0x000fce00080e040a */
[----:B------:R-:W-:Y:S01]  /*0f30*/  UMOV UR6, UR4 ;  /* 0x0000000400067c82 */ /* 0x000fe20008000000 */
[----:B------:R-:W-:-:S05]  /*0f40*/  UMOV UR7, UR5 ;  /* 0x0000000500077c82 */ /* 0x000fca0008000000 */
.L_x_10:
[----:B------:R-:W-:Y:S01]  /*0f50*/  USHF.R.U64 UR5, UR6, UR19, UR7 ;  /* 0x0000001306057299 */ /* 0x000fe20008001207 */
[----:B------:R-:W-:Y:S01]  /*0f60*/  IMAD.MOV.U32 R0, RZ, RZ, 0x1 ;  /* 0x00000001ff007424 */ /* 0x000fe200078e00ff */
[----:B------:R-:W-:Y:S02]  /*0f70*/  USHF.L.U32 UR4, UR21, UR18, URZ ;  /* 0x0000001215047299 */ /* 0x000fe4000800063f */
[----:B------:R-:W-:Y:S02]  /*0f80*/  ULOP3.LUT UR13, UR22, UR13, URZ, 0xc0, !UPT ;  /* 0x0000000d160d7292 */ /* 0x000fe4000f8ec03f */
[----:B------:R-:W-:Y:S02]  /*0f90*/  UIADD3 UR6, -UR5, URZ, URZ ;  /* 0x0000003f05067290 */ /* 0x000fe4000fffe13f */
[----:B------:R-:W-:Y:S02]  /*0fa0*/  UIMAD UR13, UR4, UR5, UR13 ;  /* 0x00000005040d72a4 */ /* 0x000fe4000f8e020d */
[----:B------:R-:W-:-:S02]  /*0fb0*/  ULOP3.LUT UR15, UR16, UR15, URZ, 0xc0, !UPT ;  /* 0x0000000f100f7292 */ /* 0x000fc4000f8ec03f */
[----:B------:R-:W-:Y:S01]  /*0fc0*/  UIMAD UR4, UR6, UR20, UR23 ;  /* 0x00000014060472a4 */ /* 0x000fe2000f8e0217 */
[----:B------:R-:W-:Y:S01]  /*0fd0*/  ULDC UR5, c[0x0][0x610] ;  /* 0x0001840000057ab9 */ /* 0x000fe20000000800 */
[----:B------:R-:W-:Y:S02]  /*0fe0*/  UISETP.NE.AND UP0, UPT, UR45, URZ, UPT ;  /* 0x0000003f2d00728c */ /* 0x000fe4000bf05270 */
[----:B------:R-:W-:Y:S02]  /*0ff0*/  UIMAD UR12, UR13, UR5, UR12 ;  /* 0x000000050d0c72a4 */ /* 0x000fe4000f8e020c */
[----:B------:R-:W-:-:S04]  /*1000*/  UIMAD UR4, UR4, UR17, UR15 ;  /* 0x00000011040472a4 */ /* 0x000fc8000f8e020f */
[----:B------:R-:W-:Y:S02]  /*1010*/  USEL UR42, UR4, UR12, !UP0 ;  /* 0x0000000c042a7287 */ /* 0x000fe4000c000000 */
[----:B------:R-:W-:-:S12]  /*1020*/  USEL UR41, UR12, UR4, !UP0 ;  /* 0x000000040c297287 */ /* 0x000fd8000c000000 */
.L_x_8:
[----:B------:R-:W-:-:S08]  /*1030*/  NOP ;  /* 0x0000000000007918 */ /* 0x000fd00000000000 */
[----:B------:R-:W1:Y:S02]  /*1040*/  USETMAXREG.TRY_ALLOC.CTAPOOL UP0, 0xf0 ;  /* 0x000000f0000079c8 */ /* 0x000e640008000600 */
[----:B-1----:R-:W-:-:S13]  /*1050*/  PLOP3.LUT P0, PT, PT, PT, UP0, 0x80, 0x0 ;  /* 0x000000000000781c */ /* 0x002fda0003f0f008 */
[----:B------:R-:W-:Y:S05]  /*1060*/  @!P0 BRA `(.L_x_8) ;  /* 0xfffffffc00f08947 */ /* 0x000fea000383ffff */
[----:B------:R-:W-:Y:S01]  /*1070*/  ULDC.64 UR4, c[0x0][0x598] ;  /* 0x0001660000047ab9 */ /* 0x000fe20000000a00 */
[----:B------:R-:W-:Y:S01]  /*1080*/  ULDC.64 UR36, c[0x0][0x208] ;  /* 0x0000820000247ab9 */ /* 0x000fe20000000a00 */
[----:B------:R-:W-:-:S04]  /*1090*/  ISETP.NE.U32.AND P0, PT, RZ, UR4, PT ;  /* 0x00000004ff007c0c */ /* 0x000fc8000bf05070 */
[----:B------:R-:W-:-:S13]  /*10a0*/  ISETP.NE.AND.EX P0, PT, RZ, UR5, PT, P0 ;  /* 0x00000005ff007c0c */ /* 0x000fda000bf05300 */
[----:B------:R-:W-:Y:S05]  /*10b0*/  @!P0 BRA `(.L_x_11) ;  /* 0x00000000001c8947 */ /* 0x000fea0003800000 */
[----:B------:R-:W1:Y:S02]  /*10c0*/  LDC.64 R2, c[0x0][0x598] ;  /* 0x00016600ff027b82 */ /* 0x000e640000000a00 */
[----:B-1----:R-:W2:Y:S02]  /*10d0*/  LDG.E.64 R2, desc[UR36][R2.64] ;  /* 0x0000002402027981 */ /* 0x002ea4000c1e1b00 */
[----:B--2---:R-:W-:-:S04]  /*10e0*/  ISETP.NE.U32.AND P0, PT, R2, RZ, PT ;  /* 0x000000ff0200720c */ /* 0x004fc80003f05070 */
[----:B------:R-:W-:-:S13]  /*10f0*/  ISETP.NE.AND.EX P0, PT, R3, RZ, PT, P0 ;  /* 0x000000ff0300720c */ /* 0x000fda0003f05300 */
[----:B------:R-:W-:Y:S05]  /*1100*/  @!P0 BRA `(.L_x_11) ;  /* 0x0000000000088947 */ /* 0x000fea0003800000 */
[----:B------:R1:W5:Y:S01]  /*1110*/  LD.E R2, desc[UR36][R2.64] ;  /* 0x0000002402027980 */ /* 0x000362000c101900 */
[----:B------:R-:W-:Y:S05]  /*1120*/  BRA `(.L_x_12) ;  /* 0x0000000000247947 */ /* 0x000fea0003800000 */
.L_x_11:
[----:B------:R-:W-:Y:S02]  /*1130*/  ULDC.64 UR4, c[0x0][0x588] ;  /* 0x0001620000047ab9 */ /* 0x000fe40000000a00 */
[----:B------:R-:W-:-:S04]  /*1140*/  ISETP.NE.U32.AND P0, PT, RZ, UR4, PT ;  /* 0x00000004ff007c0c */ /* 0x000fc8000bf05070 */
[----:B------:R-:W-:-:S13]  /*1150*/  ISETP.NE.AND.EX P0, PT, RZ, UR5, PT, P0 ;  /* 0x00000005ff007c0c */ /* 0x000fda000bf05300 */
[----:B------:R-:W-:Y:S05]  /*1160*/  @!P0 BRA `(.L_x_13) ;  /* 0x00000000000c8947 */ /* 0x000fea0003800000 */
[----:B------:R-:W1:Y:S02]  /*1170*/  LDC.64 R2, c[0x0][0x588] ;  /* 0x00016200ff027b82 */ /* 0x000e640000000a00 */
[----:B-1----:R2:W5:Y:S01]  /*1180*/  LDG.E R2, desc[UR36][R2.64] ;  /* 0x0000002402027981 */ /* 0x002562000c1e1900 */
[----:B------:R-:W-:Y:S05]  /*1190*/  BRA `(.L_x_12) ;  /* 0x0000000000087947 */ /* 0x000fea0003800000 */
.L_x_13:
[----:B------:R-:W-:Y:S02]  /*11a0*/  ULDC UR4, c[0x0][0x580] ;  /* 0x0001600000047ab9 */ /* 0x000fe40000000800 */
[----:B------:R-:W-:-:S07]  /*11b0*/  MOV R2, UR4 ;  /* 0x0000000400027c02 */ /* 0x000fce0008000f00 */
.L_x_12:
[----:B------:R-:W-:Y:S02]  /*11c0*/  ULDC.64 UR4, c[0x0][0x5a0] ;  /* 0x0001680000047ab9 */ /* 0x000fe40000000a00 */
[----:B------:R-:W-:-:S04]  /*11d0*/  ISETP.NE.U32.AND P0, PT, RZ, UR4, PT ;  /* 0x00000004ff007c0c */ /* 0x000fc8000bf05070 */
[----:B------:R-:W-:-:S13]  /*11e0*/  ISETP.NE.AND.EX P0, PT, RZ, UR5, PT, P0 ;  /* 0x00000005ff007c0c */ /* 0x000fda000bf05300 */
[----:B------:R-:W-:Y:S05]  /*11f0*/  @!P0 BRA `(.L_x_14) ;  /* 0x00000000001c8947 */ /* 0x000fea0003800000 */
[----:B------:R-:W3:Y:S02]  /*1200*/  LDC.64 R4, c[0x0][0x5a0] ;  /* 0x00016800ff047b82 */ /* 0x000ee40000000a00 */
[----:B---3--:R-:W3:Y:S02]  /*1210*/  LDG.E.64 R4, desc[UR36][R4.64] ;  /* 0x0000002404047981 */ /* 0x008ee4000c1e1b00 */
[----:B---3--:R-:W-:-:S04]  /*1220*/  ISETP.NE.U32.AND P0, PT, R4, RZ, PT ;  /* 0x000000ff0400720c */ /* 0x008fc80003f05070 */
[----:B------:R-:W-:-:S13]  /*1230*/  ISETP.NE.AND.EX P0, PT, R5, RZ, PT, P0 ;  /* 0x000000ff0500720c */ /* 0x000fda0003f05300 */
[----:B------:R-:W-:Y:S05]  /*1240*/  @!P0 BRA `(.L_x_14) ;  /* 0x0000000000088947 */ /* 0x000fea0003800000 */
[----:B------:R3:W5:Y:S01]  /*1250*/  LD.E R16, desc[UR36][R4.64] ;  /* 0x0000002404107980 */ /* 0x000762000c101900 */
[----:B------:R-:W-:Y:S05]  /*1260*/  BRA `(.L_x_15) ;  /* 0x0000000000247947 */ /* 0x000fea0003800000 */
.L_x_14:
[----:B------:R-:W-:Y:S02]  /*1270*/  ULDC.64 UR4, c[0x0][0x590] ;  /* 0x0001640000047ab9 */ /* 0x000fe40000000a00 */
[----:B------:R-:W-:-:S04]  /*1280*/  ISETP.NE.U32.AND P0, PT, RZ, UR4, PT ;  /* 0x00000004ff007c0c */ /* 0x000fc8000bf05070 */
[----:B------:R-:W-:-:S13]  /*1290*/  ISETP.NE.AND.EX P0, PT, RZ, UR5, PT, P0 ;  /* 0x00000005ff007c0c */ /* 0x000fda000bf05300 */
[----:B------:R-:W-:Y:S05]  /*12a0*/  @!P0 BRA `(.L_x_16) ;  /* 0x00000000000c8947 */ /* 0x000fea0003800000 */
[----:B------:R-:W3:Y:S02]  /*12b0*/  LDC.64 R4, c[0x0][0x590] ;  /* 0x00016400ff047b82 */ /* 0x000ee40000000a00 */
[----:B---3--:R4:W5:Y:S01]  /*12c0*/  LDG.E R16, desc[UR36][R4.64] ;  /* 0x0000002404107981 */ /* 0x008962000c1e1900 */
[----:B------:R-:W-:Y:S05]  /*12d0*/  BRA `(.L_x_15) ;  /* 0x0000000000087947 */ /* 0x000fea0003800000 */
.L_x_16:
[----:B------:R-:W-:Y:S02]  /*12e0*/  ULDC UR4, c[0x0][0x584] ;  /* 0x0001610000047ab9 */ /* 0x000fe40000000800 */
[----:B------:R-:W-:-:S07]  /*12f0*/  IMAD.U32 R16, RZ, RZ, UR4 ;  /* 0x00000004ff107e24 */ /* 0x000fce000f8e00ff */
.L_x_15:
[----:B------:R-:W-:-:S13]  /*1300*/  LOP3.LUT P0, RZ, R0, 0xff, RZ, 0xc0, !PT ;  /* 0x000000ff00ff7812 */ /* 0x000fda000780c0ff */
[----:B------:R-:W-:Y:S05]  /*1310*/  @!P0 EXIT ;  /* 0x000000000000894d */ /* 0x000fea0003800000 */
[----:B------:R-:W-:Y:S01]  /*1320*/  ULDC UR4, c[0x0][0x28c] ;  /* 0x0000a30000047ab9 */ /* 0x000fe20000000800 */
[----:B------:R-:W-:Y:S01]  /*1330*/  UMOV UR38, URZ ;  /* 0x0000003f00267c82 */ /* 0x000fe20008000000 */
[----:B------:R-:W-:Y:S01]  /*1340*/  UIADD3 UR4, UR4, 0x3f, URZ ;  /* 0x0000003f04047890 */ /* 0x000fe2000fffe03f */
[----:B------:R-:W-:-:S03]  /*1350*/  UMOV UR39, URZ ;  /* 0x0000003f00277c82 */ /* 0x000fc60008000000 */
[----:B------:R-:W-:-:S04]  /*1360*/  USHF.R.S32.HI UR5, URZ, 0x1f, UR4 ;  /* 0x0000001f3f057899 */ /* 0x000fc80008011404 */
[----:B------:R-:W-:-:S04]  /*1370*/  ULEA.HI UR5, UR5, UR4, URZ, 0x6 ;  /* 0x0000000405057291 */ /* 0x000fc8000f8f303f */
[----:B------:R-:W-:-:S12]  /*1380*/  USHF.R.S32.HI UR44, URZ, 0x6, UR5 ;  /* 0x000000063f2c7899 */ /* 0x000fd80008011405 */
.L_x_546:
[----:B0-----:R-:W0:Y:S01]  /*1390*/  S2R R0, SR_TID.X ;  /* 0x0000000000007919 */ /* 0x001e220000002100 */
[----:B-1----:R-:W1:Y:S01]  /*13a0*/  S2UR UR7, SR_CgaCtaId ;  /* 0x00000000000779c3 */ /* 0x002e620000008800 */
[----:B------:R-:W-:Y:S02]  /*13b0*/  UMOV UR6, 0x400 ;  /* 0x0000040000067882 */ /* 0x000fe40000000000 */
[----:B-1----:R-:W-:Y:S01]  /*13c0*/  ULEA UR6, UR7, UR6, 0x18 ;  /* 0x0000000607067291 */ /* 0x002fe2000f8ec03f */
[----:B0-----:R-:W-:-:S04]  /*13d0*/  LOP3.LUT R0, R0, 0x80, RZ, 0xc0, !PT ;  /* 0x0000008000007812 */ /* 0x001fc800078ec0ff */
[----:B------:R-:W-:-:S06]  /*13e0*/  SHF.R.U32.HI R0, RZ, 0x7, R0 ;  /* 0x00000007ff007819 */ /* 0x000fcc0000011600 */
[----:B------:R-:W0:Y:S02]  /*13f0*/  SHFL.IDX PT, R0, R0, RZ, 0x1f ;  /* 0x00001fff00007589 */ /* 0x000e2400000e0000 */
[----:B0-----:R-:W-:-:S13]  /*1400*/  R2UR UR4, R0 ;  /* 0x00000000000472ca */ /* 0x001fda00000e0000 */
[----:B------:R-:W-:-:S04]  /*1410*/  ULEA.HI UR5, UR4, UR4, URZ, 0x1 ;  /* 0x0000000404057291 */ /* 0x000fc8000f8f083f */
[----:B------:R-:W-:-:S04]  /*1420*/  ULOP3.LUT UR5, UR5, 0x7fffe, URZ, 0xc0, !UPT ;  /* 0x0007fffe05057892 */ /* 0x000fc8000f8ec03f */
[----:B------:R-:W-:-:S03]  /*1430*/  UIADD3 UR5, UR4, -UR5, URZ ;  /* 0x8000000504057290 */ /* 0x000fc6000fffe03f */
[----:B------:R-:W-:Y:S01]  /*1440*/  ULDC UR4, c[0x0][0x28c] ;  /* 0x0000a30000047ab9 */ /* 0x000fe20000000800 */
[----:B------:R-:W-:Y:S01]  /*1450*/  ULEA UR5, UR5, UR6, 0xd ;  /* 0x0000000605057291 */ /* 0x000fe2000f8e683f */
[----:B------:R-:W-:-:S03]  /*1460*/  ISETP.LT.AND P0, PT, RZ, UR4, PT ;  /* 0x00000004ff007c0c */ /* 0x000fc6000bf01270 */
[----:B------:R-:W-:-:S04]  /*1470*/  UIADD3 UR5, UR5, 0x100, URZ ;  /* 0x0000010005057890 */ /* 0x000fc8000fffe03f */
[----:B------:R-:W-:-:S04]  /*1480*/  USHF.R.U32.HI UR5, URZ, 0x4, UR5 ;  /* 0x000000043f057899 */ /* 0x000fc80008011605 */
[----:B------:R-:W-:Y:S02]  /*1490*/  ULOP3.LUT UR46, UR5, 0x3fff, URZ, 0xc0, !UPT ;  /* 0x00003fff052e7892 */ /* 0x000fe4000f8ec03f */
[----:B---3--:R-:W-:Y:S10]  /*14a0*/  @P0 BRA `(.L_x_17) ;  /* 0x0000000000400947 */ /* 0x008ff40003800000 */
[----:B------:R-:W-:Y:S01]  /*14b0*/  MOV R0, 0x0 ;  /* 0x0000000000007802 */ /* 0x000fe20000000f00 */
[----:B------:R-:W-:Y:S01]  /*14c0*/  ULDC.64 UR4, c[0x4][0x68] ;  /* 0x01001a0000047ab9 */ /* 0x000fe20000000a00 */
[----:B------:R-:W-:Y:S01]  /*14d0*/  ULDC.64 UR6, c[0x4][0x8] ;  /* 0x0100020000067ab9 */ /* 0x000fe20000000a00 */
[----:B---34-:R-:W-:Y:S01]  /*14e0*/  IMAD.U32 R4, RZ, RZ, UR4 ;  /* 0x00000004ff047e24 */ /* 0x018fe2000f8e00ff */
[----:B------:R0:W1:Y:S01]  /*14f0*/  LDC.64 R14, c[0x4][R0] ;  /* 0x01000000000e7b82 */ /* 0x0000620000000a00 */
[----:B------:R-:W-:Y:S01]  /*1500*/  IMAD.U32 R5, RZ, RZ, UR5 ;  /* 0x00000005ff057e24 */ /* 0x000fe2000f8e00ff */
[----:B------:R-:W-:Y:S01]  /*1510*/  ULDC.64 UR4, c[0x4][0x70] ;  /* 0x01001c0000047ab9 */ /* 0x000fe20000000a00 */
[----:B------:R-:W-:Y:S01]  /*1520*/  IMAD.U32 R10, RZ, RZ, UR6 ;  /* 0x00000006ff0a7e24 */ /* 0x000fe2000f8e00ff */
[----:B------:R-:W-:Y:S01]  /*1530*/  MOV R7, UR5 ;  /* 0x0000000500077c02 */ /* 0x000fe20008000f00 */
[----:B------:R-:W-:Y:S01]  /*1540*/  IMAD.U32 R6, RZ, RZ, UR4 ;  /* 0x00000004ff067e24 */ /* 0x000fe2000f8e00ff */
[----:B------:R-:W-:Y:S01]  /*1550*/  MOV R13, RZ ;  /* 0x000000ff000d7202 */ /* 0x000fe20000000f00 */
[----:B------:R-:W-:-:S02]  /*1560*/  IMAD.U32 R11, RZ, RZ, UR7 ;  /* 0x00000007ff0b7e24 */ /* 0x000fc4000f8e00ff */
[----:B------:R-:W-:Y:S02]  /*1570*/  IMAD.MOV.U32 R8, RZ, RZ, 0x1e1 ;  /* 0x000001e1ff087424 */ /* 0x000fe400078e00ff */
[----:B0-----:R-:W-:-:S07]  /*1580*/  IMAD.MOV.U32 R12, RZ, RZ, 0x1 ;  /* 0x00000001ff0c7424 */ /* 0x001fce00078e00ff */
[----:B------:R-:W-:-:S07]  /*1590*/  LEPC R20, `(.L_x_17) ;  /* 0x000000001014794e */ /* 0x000fce0000000000 */
[----:B-12--5:R-:W-:Y:S05]  /*15a0*/  CALL.ABS.NOINC R14 ;  /* 0x000000000e007343 */ /* 0x026fea0003c00000 */
.L_x_17:
[----:B------:R-:W-:-:S06]  /*15b0*/  ULOP3.LUT UR4, UR40, 0x1, URZ, 0xfc, !UPT ;  /* 0x0000000128047892 */ /* 0x000fcc000f8efc3f */
[----:B------:R-:W-:-:S05]  /*15c0*/  IMAD.U32 R0, RZ, RZ, UR4 ;  /* 0x00000004ff007e24 */ /* 0x000fca000f8e00ff */
[----:B------:R-:W-:-:S13]  /*15d0*/  ISETP.NE.AND P0, PT, R0, 0x3, PT ;  /* 0x000000030000780c */ /* 0x000fda0003f05270 */
[----:B------:R-:W-:Y:S05]  /*15e0*/  @!P0 BRA `(.L_x_18) ;  /* 0x0000000000048947 */ /* 0x000fea0003800000 */
[----:B------:R-:W-:Y:S01]  /*15f0*/  BPT.TRAP 0x1 ;  /* 0x000000040000795c */ /* 0x000fe20000300000 */
.L_x_18:
[----:B------:R-:W0:Y:S01]  /*1600*/  S2UR UR5, SR_CgaCtaId ;  /* 0x00000000000579c3 */ /* 0x000e220000008800 */
[----:B------:R-:W-:Y:S01]  /*1610*/  UMOV UR4, 0x400 ;  /* 0x0000040000047882 */ /* 0x000fe20000000000 */
[----:B---34-:R-:W-:Y:S02]  /*1620*/  IMAD.U32 R5, RZ, RZ, UR39 ;  /* 0x00000027ff057e24 */ /* 0x018fe4000f8e00ff */
[----:B--2---:R-:W-:-:S05]  /*1630*/  IMAD.U32 R3, RZ, RZ, UR38 ;  /* 0x00000026ff037e24 */ /* 0x004fca000f8e00ff */
[----:B------:R-:W-:Y:S01]  /*1640*/  SHF.L.U32 R3, R3, 0x1f, RZ ;  /* 0x0000001f03037819 */ /* 0x000fe200000006ff */
[----:B0-----:R-:W-:-:S06]  /*1650*/  ULEA UR4, UR5, UR4, 0x18 ;  /* 0x0000000405047291 */ /* 0x001fcc000f8ec03f */
[----:B------:R-:W-:-:S05]  /*1660*/  IMAD.U32 R0, RZ, RZ, UR4 ;  /* 0x00000004ff007e24 */ /* 0x000fca000f8e00ff */
[----:B------:R-:W-:-:S04]  /*1670*/  LEA R4, R5, R0, 0x3 ;  /* 0x0000000005047211 */ /* 0x000fc800078e18ff */
[----:B------:R0:W1:Y:S01]  /*1680*/  SYNCS.PHASECHK.TRANS64.TRYWAIT P1, [R4+URZ], R3 ;  /* 0x00000003040075a7 */ /* 0x000062000802017f */
[----:B------:R-:W-:Y:S05]  /*1690*/  @!P0 BRA `(.L_x_19) ;  /* 0x0000000000048947 */ /* 0x000fea0003800000 */
[----:B------:R-:W-:Y:S01]  /*16a0*/  BPT.TRAP 0x1 ;  /* 0x000000040000795c */ /* 0x000fe20000300000 */
.L_x_19:
[----:B-1----:R-:W-:Y:S05]  /*16b0*/  @P1 BRA `(.L_x_20) ;  /* 0x0000000000081947 */ /* 0x002fea0003800000 */
[----:B------:R-:W1:Y:S02]  /*16c0*/  SYNCS.PHASECHK.TRANS64.TRYWAIT P1, [R4+URZ], R3 ;  /* 0x00000003040075a7 */ /* 0x000e64000802017f */
[----:B-1----:R-:W-:Y:S05]  /*16d0*/  @!P1 BRA `(.L_x_21) ;  /* 0x000001a000e09947 */ /* 0x002fea0003800000 */
.L_x_20:
[----:B------:R-:W-:-:S04]  /*16e0*/  UISETP.LT.AND UP0, UPT, UR44, 0x1, UPT ;  /* 0x000000012c00788c */ /* 0x000fc8000bf01270 */
[----:B------:R-:W-:-:S06]  /*16f0*/  USEL UR4, UR44, 0x1, UP0 ;  /* 0x000000012c047887 */ /* 0x000fcc0008000000 */
[----:B01----:R-:W-:Y:S01]  /*1700*/  IMAD.U32 R3, RZ, RZ, UR4 ;  /* 0x00000004ff037e24 */ /* 0x003fe2000f8e00ff */
[----:B------:R-:W-:Y:S05]  /*1710*/  WARPSYNC.ALL ;  /* 0x0000000000007948 */ /* 0x000fea0003800000 */
[----:B------:R-:W-:-:S04]  /*1720*/  IADD3 R3, -R3, UR44, RZ ;  /* 0x0000002c03037c10 */ /* 0x000fc8000fffe1ff */
[----:B------:R-:W-:Y:S02]  /*1730*/  ISETP.GE.AND P1, PT, R3, 0x1, PT ;  /* 0x000000010300780c */ /* 0x000fe40003f26270 */
[----:B------:R-:W-:Y:S01]  /*1740*/  R2UR UR4, R0 ;  /* 0x00000000000472ca */ /* 0x000fe200000e0000 */
[----:B------:R-:W-:Y:S01]  /*1750*/  WARPGROUP.ARRIVE ;  /* 0x00000000000079c5 */ /* 0x000fe20000000000 */
[----:B------:R-:W-:Y:S01]  /*1760*/  UMOV UR9, 0x40000040 ;  /* 0x4000004000097882 */ /* 0x000fe20000000000 */
[----:B------:R-:W-:Y:S01]  /*1770*/  UMOV UR11, 0x40000040 ;  /* 0x40000040000b7882 */ /* 0x000fe20000000000 */
[----:B------:R-:W-:Y:S04]  /*1780*/  STL [R1+0x2c8], R17 ;  /* 0x0002c81101007387 */ /* 0x000fe80000100800 */
[----:B-----5:R-:W-:Y:S04]  /*1790*/  STL [R1+0x2c4], R16 ;  /* 0x0002c41001007387 */ /* 0x020fe80000100800 */
[----:B------:R0:W-:Y:S01]  /*17a0*/  STL [R1+0x2c0], R3 ;  /* 0x0002c00301007387 */ /* 0x0001e20000100800 */
[----:B------:R-:W-:-:S03]  /*17b0*/  UIADD3 UR4, UR4, 0x18100, URZ ;  /* 0x0001810004047890 */ /* 0x000fc6000fffe03f */
[----:B------:R1:W-:Y:S01]  /*17c0*/  STL [R1+0x2bc], R2 ;  /* 0x0002bc0201007387 */ /* 0x0003e20000100800 */
[----:B------:R-:W-:-:S03]  /*17d0*/  USHF.R.U32.HI UR4, URZ, 0x4, UR4 ;  /* 0x000000043f047899 */ /* 0x000fc60008011604 */
[----:B------:R2:W-:Y:S01]  /*17e0*/  STL [R1+0x2cc], R0 ;  /* 0x0002cc0001007387 */ /* 0x0005e20000100800 */
[----:B------:R-:W-:Y:S02]  /*17f0*/  ULOP3.LUT UR5, UR4, 0x3fff, URZ, 0xc0, !UPT ;  /* 0x00003fff04057892 */ /* 0x000fe4000f8ec03f */
[----:B------:R-:W-:Y:S02]  /*1800*/  ULOP3.LUT UR4, UR46, 0x10000, URZ, 0xfc, !UPT ;  /* 0x000100002e047892 */ /* 0x000fe4000f8efc3f */
[----:B------:R-:W-:Y:S02]  /*1810*/  ULOP3.LUT UR5, UR5, 0x10000, URZ, 0xfc, !UPT ;  /* 0x0001000005057892 */ /* 0x000fe4000f8efc3f */
[----:B------:R-:W-:Y:S02]  /*1820*/  ULEA UR6, UR39, UR4, 0xb ;  /* 0x0000000427067291 */ /* 0x000fe4000f8e583f */
[----:B------:R-:W-:-:S05]  /*1830*/  ULEA UR7, UR39, UR5, 0xb ;  /* 0x0000000527077291 */ /* 0x000fca000f8e583f */
[----:B------:R-:W-:Y:S02]  /*1840*/  UMOV UR8, UR6 ;  /* 0x0000000600087c82 */ /* 0x000fe40008000000 */
[----:B------:R-:W-:Y:S02]  /*1850*/  UMOV UR10, UR7 ;  /* 0x00000007000a7c82 */ /* 0x000fe40008000000 */
[----:B------:R-:W-:Y:S01]  /*1860*/  HGMMA.64x256x16.F32.BF16 R24, gdesc[UR8], RZ, !UPT, gsb0 ;  /* 0x03e00000081879f0 */ /* 0x000fe2000c0018ff */
[----:B------:R-:W-:Y:S01]  /*1870*/  UIADD3 UR8, UR6, 0x400, URZ ;  /* 0x0000040006087890 */ /* 0x000fe2000fffe03f */
[----:B------:R-:W-:Y:S01]  /*1880*/  UMOV UR9, 0x40000040 ;  /* 0x4000004000097882 */ /* 0x000fe20000000000 */
[----:B------:R-:W-:Y:S02]  /*1890*/  WARPGROUP.DEPBAR.LE gsb0, 0x0 ;  /* 0x00008000000079c5 */ /* 0x000fe40000010000 */
[----:B------:R-:W-:Y:S01]  /*18a0*/  STL.64 [R1], R24 ;  /* 0x0000001801007387 */ /* 0x000fe20000100a00 */
[----:B------:R-:W-:Y:S01]  /*18b0*/  IMAD.MOV.U32 R235, RZ, RZ, R46 ;  /* 0x000000ffffeb7224 */ /* 0x000fe200078e002e */
[----:B------:R-:W-:Y:S01]  /*18c0*/  MOV R232, R49 ;  /* 0x0000003100e87202 */ /* 0x000fe20000000f00 */
[----:B------:R-:W-:Y:S01]  /*18d0*/  IMAD.MOV.U32 R234, RZ, RZ, R47 ;  /* 0x000000ffffea7224 */ /* 0x000fe200078e002f */
[----:B------:R-:W-:Y:S01]  /*18e0*/  STL.64 [R1+0x8], R26 ;  /* 0x0000081a01007387 */ /* 0x000fe20000100a00 */
        /* <DEDUP_REMOVED lines=55> */
[----:B0-----:R-:W-:Y:S01]  /*1c60*/  MOV R3, R149 ;  /* 0x0000009500037202 */ /* 0x001fe20000000f00 */
[----:B------:R-:W-:Y:S01]  /*1c70*/  IMAD.MOV.U32 R167, RZ, RZ, R83 ;  /* 0x000000ffffa77224 */ /* 0x000fe200078e0053 */
[----:B------:R0:W-:Y:S01]  /*1c80*/  STL.64 [R1+0x50], R44 ;  /* 0x0000502c01007387 */ /* 0x0001e20000100a00 */
[----:B------:R-:W-:-:S02]  /*1c90*/  IMAD.MOV.U32 R169, RZ, RZ, R85 ;  /* 0x000000ffffa97224 */ /* 0x000fc400078e0055 */
[----:B------:R-:W-:Y:S01]  /*1ca0*/  IMAD.MOV.U32 R170, RZ, RZ, R86 ;  /* 0x000000ffffaa7224 */ /* 0x000fe200078e0056 */
[----:B------:R-:W-:Y:S01]  /*1cb0*/  STL [R1+0x580], R152 ;  /* 0x0005809801007387 */ /* 0x000fe20000100800 */
[----:B------:R-:W-:Y:S02]  /*1cc0*/  IMAD.MOV.U32 R171, RZ, RZ, R87 ;  /* 0x000000ffffab7224 */ /* 0x000fe400078e0057 */
[----:B------:R-:W-:Y:S02]  /*1cd0*/  IMAD.MOV.U32 R172, RZ, RZ, R88 ;  /* 0x000000ffffac7224 */ /* 0x000fe400078e0058 */
[----:B------:R-:W-:Y:S02]  /*1ce0*/  IMAD.MOV.U32 R174, RZ, RZ, R90 ;  /* 0x000000ffffae7224 */ /* 0x000fe400078e005a */
[----:B------:R-:W-:Y:S02]  /*1cf0*/  IMAD.MOV.U32 R175, RZ, RZ, R91 ;  /* 0x000000ffffaf7224 */ /* 0x000fe400078e005b */
[----:B------:R-:W-:-:S02]  /*1d00*/  IMAD.MOV.U32 R176, RZ, RZ, R92 ;  /* 0x000000ffffb07224 */ /* 0x000fc400078e005c */
[----:B------:R-:W-:Y:S02]  /*1d10*/  IMAD.MOV.U32 R177, RZ, RZ, R93 ;  /* 0x000000ffffb17224 */ /* 0x000fe400078e005d */
        /* <DEDUP_REMOVED lines=44> */
[----:B-1----:R-:W-:Y:S02]  /*1fe0*/  IMAD.MOV.U32 R2, RZ, RZ, R150 ;  /* 0x000000ffff027224 */ /* 0x002fe400078e0096 */
[----:B--2---:R-:W-:Y:S02]  /*1ff0*/  IMAD.MOV.U32 R0, RZ, RZ, R151 ;  /* 0x000000ffff007224 */ /* 0x004fe400078e0097 */
[----:B0-----:R-:W-:-:S06]  /*2000*/  WARPGROUP.ARRIVE ;  /* 0x00000000000079c5 */ /* 0x001fcc0000000000 */
[----:B------:R-:W-:Y:S03]  /*2010*/  HGMMA.64x256x16.F32.BF16 R24, gdesc[UR8], RZ, !UPT, gsb0 ;  /* 0x03e00000081879f0 */ /* 0x000fe6000c0018ff */
[----:B------:R-:W-:Y:S02]  /*2020*/  WARPGROUP.DEPBAR.LE gsb0, 0x0 ;  /* 0x00008000000079c5 */ /* 0x000fe40000010000 */
[----:B------:R-:W-:Y:S04]  /*2030*/  STL.64 [R1+0x578], R150 ;  /* 0x0005789601007387 */ /* 0x000fe80000100a00 */
        /* <DEDUP_REMOVED lines=20> */
[----:B------:R0:W-:Y:S04]  /*2180*/  STL.64 [R1+0x4d0], R108 ;  /* 0x0004d06c01007387 */ /* 0x0001e80000100a00 */
[----:B0-----:R-:W2:Y:S04]  /*2190*/  LDL.LU R108, [R1] ;  /* 0x00000000016c7983 */ /* 0x001ea80000300800 */
[----:B------:R-:W2:Y:S04]  /*21a0*/  LDL.LU R109, [R1+0x4] ;  /* 0x00000400016d7983 */ /* 0x000ea80000300800 */
        /* <DEDUP_REMOVED lines=19> */
[----:B------:R-:W2:Y:S01]  /*22e0*/  LDL.LU R129, [R1+0x54] ;  /* 0x0000540001817983 */ /* 0x000ea20000300800 */
        /* <DEDUP_REMOVED lines=15> */
[----:B------:R-:W-:Y:S01]  /*23e0*/  UIADD3 UR8, UR6, 0x2, URZ ;  /* 0x0000000206087890 */ /* 0x000fe2000fffe03f */
[----:B------:R-:W-:Y:S01]  /*23f0*/  IMAD.MOV.U32 R140, RZ, RZ, R225 ;  /* 0x000000ffff8c7224 */ /* 0x000fe200078e00e1 */
[----:B------:R-:W-:Y:S01]  /*2400*/  UIADD3 UR10, UR7, 0x2, URZ ;  /* 0x00000002070a7890 */ /* 0x000fe2000fffe03f */
[----:B------:R-:W-:Y:S01]  /*2410*/  IMAD.MOV.U32 R141, RZ, RZ, R224 ;  /* 0x000000ffff8d7224 */ /* 0x000fe200078e00e0 */
[----:B------:R-:W-:Y:S01]  /*2420*/  UMOV UR9, 0x40000040 ;  /* 0x4000004000097882 */ /* 0x000fe20000000000 */
[----:B------:R-:W-:Y:S01]  /*2430*/  IMAD.MOV.U32 R143, RZ, RZ, R222 ;  /* 0x000000ffff8f7224 */ /* 0x000fe200078e00de */
[----:B------:R-:W-:Y:S01]  /*2440*/  MOV R222, R14 ;  /* 0x0000000e00de7202 */ /* 0x000fe20000000f00 */
[----:B------:R-:W-:Y:S01]  /*2450*/  IMAD.MOV.U32 R144, RZ, RZ, R221 ;  /* 0x000000ffff907224 */ /* 0x000fe200078e00dd */
[----:B------:R-:W-:Y:S01]  /*2460*/  UMOV UR11, 0x40000040 ;  /* 0x40000040000b7882 */ /* 0x000fe20000000000 */
[----:B------:R-:W-:-:S02]  /*2470*/  IMAD.MOV.U32 R145, RZ, RZ, R220 ;  /* 0x000000ffff917224 */ /* 0x000fc400078e00dc */
[----:B------:R-:W-:Y:S02]  /*2480*/  IMAD.MOV.U32 R146, RZ, RZ, R219 ;  /* 0x000000ffff927224 */ /* 0x000fe400078e00db */
[----:B------:R-:W-:Y:S01]  /*2490*/  IMAD.MOV.U32 R148, RZ, RZ, R217 ;  /* 0x000000ffff947224 */ /* 0x000fe200078e00d9 */
[----:B------:R-:W-:Y:S01]  /*24a0*/  MOV R217, R19 ;  /* 0x0000001300d97202 */ /* 0x000fe20000000f00 */
        /* <DEDUP_REMOVED lines=21> */
[----:B------:R-:W-:-:S06]  /*2600*/  IMAD.MOV.U32 R235, RZ, RZ, R0 ;  /* 0x000000ffffeb7224 */ /* 0x000fcc00078e0000 */
[----:B--2---:R-:W-:-:S06]  /*2610*/  WARPGROUP.ARRIVE ;  /* 0x00000000000079c5 */ /* 0x004fcc0000000000 */
[----:B------:R-:W-:Y:S03]  /*2620*/  HGMMA.64x256x16.F32.BF16 R108, gdesc[UR8], R108, gsb0 ;  /* 0x03e00000086c79f0 */ /* 0x000fe6000800186c */
[----:B------:R-:W-:Y:S02]  /*2630*/  WARPGROUP.DEPBAR.LE gsb0, 0x0 ;  /* 0x00008000000079c5 */ /* 0x000fe40000010000 */
[----:B------:R-:W-:Y:S04]  /*2640*/  STL.64 [R1], R108 ;  /* 0x0000006c01007387 */ /* 0x000fe80000100a00 */
        /* <DEDUP_REMOVED lines=63> */
[----:B0-----:R-:W2:Y:S04]  /*2a40*/  LDL.LU R152, [R1+0x580] ;  /* 0x0005800001987983 */ /* 0x001ea80000300800 */
[----:B------:R-:W3:Y:S04]  /*2a50*/  LDL.LU.64 R150, [R1+0x578] ;  /* 0x0005780001967983 */ /* 0x000ee80000300a00 */
        /* <DEDUP_REMOVED lines=20> */
[----:B------:R-:W3:Y:S01]  /*2ba0*/  LDL.LU.64 R108, [R1+0x4d0] ;  /* 0x0004d000016c7983 */ /* 0x000ee20000300a00 */
[----:B------:R-:W-:Y:S01]  /*2bb0*/  UIADD3 UR8, UR6, 0x402, URZ ;  /* 0x0000040206087890 */ /* 0x000fe2000fffe03f */
[----:B------:R-:W-:Y:S01]  /*2bc0*/  UMOV UR9, 0x40000040 ;  /* 0x4000004000097882 */ /* 0x000fe20000000000 */
[----:B---3--:R-:W-:-:S07]  /*2bd0*/  WARPGROUP.ARRIVE ;  /* 0x00000000000079c5 */ /* 0x008fce0000000000 */
[----:B------:R-:W-:Y:S03]  /*2be0*/  HGMMA.64x256x16.F32.BF16 R24, gdesc[UR8], R24, gsb0 ;  /* 0x03e00000081879f0 */ /* 0x000fe60008001818 */
        /* <DEDUP_REMOVED lines=65> */
[----:B0-----:R-:W3:Y:S04]  /*3000*/  LDL.LU.64 R24, [R1] ;  /* 0x0000000001187983 */ /* 0x001ee80000300a00 */
        /* <DEDUP_REMOVED lines=63> */
[----:B------:R-:W-:-:S02]  /*3400*/  UIADD3 UR8, UR6, 0x4, URZ ;  /* 0x0000000406087890 */ /* 0x000fc4000fffe03f */
[----:B------:R-:W-:Y:S01]  /*3410*/  UIADD3 UR10, UR7, 0x4, URZ ;  /* 0x00000004070a7890 */ /* 0x000fe2000fffe03f */
[----:B------:R-:W-:Y:S01]  /*3420*/  UMOV UR9, 0x40000040 ;  /* 0x4000004000097882 */ /* 0x000fe20000000000 */
[----:B------:R-:W-:Y:S01]  /*3430*/  UMOV UR11, 0x40000040 ;  /* 0x40000040000b7882 */ /* 0x000fe20000000000 */
[----:B---3--:R-:W-:-:S06]  /*3440*/  WARPGROUP.ARRIVE ;  /* 0x00000000000079c5 */ /* 0x008fcc0000000000 */
[----:B------:R-:W-:Y:S03]  /*3450*/  HGMMA.64x256x16.F32.BF16 R24, gdesc[UR8], R24, gsb0 ;  /* 0x03e00000081879f0 */ /* 0x000fe60008001818 */
        /* <DEDUP_REMOVED lines=41> */
[----:B------:R0:W-:Y:S01]  /*36f0*/  STL.64 [R1+0x50], R44 ;  /* 0x0000502c01007387 */ /* 0x0001e20000100a00 */
[----:B------:R-:W-:Y:S01]  /*3700*/  IMAD.MOV.U32 R210, RZ, RZ, R126 ;  /* 0x000000ffffd27224 */ /* 0x000fe200078e007e */
[----:B------:R-:W-:Y:S01]  /*3710*/  MOV R181, R97 ;  /* 0x0000006100b57202 */ /* 0x000fe20000000f00 */
[----:B------:R-:W-:Y:S01]  /*3720*/  IMAD.MOV.U32 R208, RZ, RZ, R124 ;  /* 0x000000ffffd07224 */ /* 0x000fe200078e007c */
[----:B------:R-:W3:Y:S01]  /*3730*/  LDL.LU.64 R150, [R1+0x4c8] ;  /* 0x0004c80001967983 */ /* 0x000ee20000300a00 */
        /* <DEDUP_REMOVED lines=40> */
[----:B------:R-:W-:-:S02]  /*39c0*/  IMAD.MOV.U32 R182, RZ, RZ, R98 ;  /* 0x000000ffffb67224 */ /* 0x000fc400078e0062 */
[----:B------:R-:W-:Y:S01]  /*39d0*/  IMAD.MOV.U32 R183, RZ, RZ, R99 ;  /* 0x000000ffffb77224 */ /* 0x000fe200078e0063 */
[----:B------:R-:W3:Y:S01]  /*39e0*/  LDL.LU.64 R128, [R1+0x470] ;  /* 0x0004700001807983 */ /* 0x000ee20000300a00 */
[----:B------:R-:W-:Y:S02]  /*39f0*/  IMAD.MOV.U32 R180, RZ, RZ, R96 ;  /* 0x000000ffffb47224 */ /* 0x000fe400078e0060 */
[----:B------:R-:W-:Y:S01]  /*3a00*/  IMAD.MOV.U32 R178, RZ, RZ, R94 ;  /* 0x000000ffffb27224 */ /* 0x000fe200078e005e */
[----:B------:R-:W3:Y:S01]  /*3a10*/  LDL.LU.64 R126, [R1+0x468] ;  /* 0x00046800017e7983 */ /* 0x000ee20000300a00 */
[----:B------:R-:W-:Y:S02]  /*3a20*/  IMAD.MOV.U32 R179, RZ, RZ, R95 ;  /* 0x000000ffffb37224 */ /* 0x000fe400078e005f */
        /* <DEDUP_REMOVED lines=56> */
[----:B------:R-:W-:-:S03]  /*3db0*/  IMAD.MOV.U32 R0, RZ, RZ, R46 ;  /* 0x000000ffff007224 */ /* 0x000fc600078e002e */
        /* <DEDUP_REMOVED lines=21> */
[----:B0-----:R-:W3:Y:S04]  /*3f10*/  LDL.LU.64 R44, [R1+0x320] ;  /* 0x00032000012c7983 */ /* 0x001ee80000300a00 */
        /* <DEDUP_REMOVED lines=11> */
[----:B------:R-:W-:-:S02]  /*3fd0*/  UMOV UR9, 0x40000040 ;  /* 0x4000004000097882 */ /* 0x000fc40000000000 */
[----:B--2---:R-:W-:Y:S01]  /*3fe0*/  STL [R1+0x2b8], R152 ;  /* 0x0002b89801007387 */ /* 0x004fe20000100800 */
[----:B---3--:R-:W-:-:S06]  /*3ff0*/  WARPGROUP.ARRIVE ;  /* 0x00000000000079c5 */ /* 0x008fcc0000000000 */
        /* <DEDUP_REMOVED lines=63> */
[----:B------:R-:W-:-:S02]  /*43f0*/  IMAD.MOV.U32 R146, RZ, RZ, R224 ;  /* 0x000000ffff927224 */ /* 0x000fc400078e00e0 */
[----:B------:R-:W-:Y:S01]  /*4400*/  IMAD.MOV.U32 R152, RZ, RZ, R218 ;  /* 0x000000ffff987224 */ /* 0x000fe200078e00da */
[----:B------:R-:W-:Y:S01]  /*4410*/  UIADD3 UR8, UR6, 0x6, URZ ;  /* 0x0000000606087890 */ /* 0x000fe2000fffe03f */
[----:B------:R-:W-:Y:S01]  /*4420*/  IMAD.MOV.U32 R147, RZ, RZ, R223 ;  /* 0x000000ffff937224 */ /* 0x000fe200078e00df */
[----:B------:R-:W-:Y:S01]  /*4430*/  UIADD3 UR10, UR7, 0x6, URZ ;  /* 0x00000006070a7890 */ /* 0x000fe2000fffe03f */
[----:B------:R-:W-:Y:S01]  /*4440*/  IMAD.MOV.U32 R148, RZ, RZ, R222 ;  /* 0x000000ffff947224 */ /* 0x000fe200078e00de */
[----:B------:R-:W-:Y:S01]  /*4450*/  UMOV UR9, 0x40000040 ;  /* 0x4000004000097882 */ /* 0x000fe20000000000 */
[----:B------:R-:W-:Y:S01]  /*4460*/  IMAD.MOV.U32 R149, RZ, RZ, R221 ;  /* 0x000000ffff957224 */ /* 0x000fe200078e00dd */
[----:B------:R-:W-:Y:S01]  /*4470*/  UMOV UR11, 0x40000040 ;  /* 0x40000040000b7882 */ /* 0x000fe20000000000 */
[----:B------:R-:W-:Y:S01]  /*4480*/  IMAD.MOV.U32 R151, RZ, RZ, R219 ;  /* 0x000000ffff977224 */ /* 0x000fe200078e00db */
[----:B------:R0:W5:Y:S01]  /*4490*/  LDL.LU R0, [R1+0x2cc] ;  /* 0x0002cc0001007983 */ /* 0x0001620000300800 */
[----:B------:R-:W-:-:S02]  /*44a0*/  IMAD.MOV.U32 R131, RZ, RZ, R17 ;  /* 0x000000ffff837224 */ /* 0x000fc400078e0011 */
[----:B------:R-:W-:Y:S01]  /*44b0*/  IMAD.MOV.U32 R132, RZ, RZ, R16 ;  /* 0x000000ffff847224 */ /* 0x000fe200078e0010 */
[----:B------:R0:W5:Y:S01]  /*44c0*/  LDL.LU R17, [R1+0x2c8] ;  /* 0x0002c80001117983 */ /* 0x0001620000300800 */
[----:B------:R-:W-:Y:S02]  /*44d0*/  IMAD.MOV.U32 R133, RZ, RZ, R3 ;  /* 0x000000ffff857224 */ /* 0x000fe400078e0003 */
[----:B------:R-:W-:Y:S01]  /*44e0*/  IMAD.MOV.U32 R134, RZ, RZ, R2 ;  /* 0x000000ffff867224 */ /* 0x000fe200078e0002 */
[----:B------:R0:W5:Y:S01]  /*44f0*/  LDL.LU R16, [R1+0x2c4] ;  /* 0x0002c40001107983 */ /* 0x0001620000300800 */
[----:B------:R-:W-:Y:S02]  /*4500*/  IMAD.MOV.U32 R218, RZ, RZ, R23 ;  /* 0x000000ffffda7224 */ /* 0x000fe400078e0017 */
[----:B------:R-:W-:Y:S01]  /*4510*/  IMAD.MOV.U32 R219, RZ, RZ, R22 ;  /* 0x000000ffffdb7224 */ /* 0x000fe200078e0016 */
[----:B------:R0:W5:Y:S01]  /*4520*/  LDL.LU R3, [R1+0x2c0] ;  /* 0x0002c00001037983 */ /* 0x0001620000300800 */
[----:B------:R-:W-:-:S02]  /*4530*/  IMAD.MOV.U32 R221, RZ, RZ, R20 ;  /* 0x000000ffffdd7224 */ /* 0x000fc400078e0014 */
[----:B------:R-:W-:Y:S01]  /*4540*/  IMAD.MOV.U32 R222, RZ, RZ, R19 ;  /* 0x000000ffffde7224 */ /* 0x000fe200078e0013 */
[----:B------:R0:W5:Y:S01]  /*4550*/  LDL.LU R2, [R1+0x2bc] ;  /* 0x0002bc0001027983 */ /* 0x0001620000300800 */
        /* <DEDUP_REMOVED lines=77> */
[----:B-1----:R0:W5:Y:S04]  /*4a30*/  LDL.LU R152, [R1+0x2b8] ;  /* 0x0002b80001987983 */ /* 0x0021680000300800 */
[----:B------:R-:W2:Y:S04]  /*4a40*/  LDL.LU.64 R150, [R1+0x2b0] ;  /* 0x0002b00001967983 */ /* 0x000ea80000300a00 */
        /* <DEDUP_REMOVED lines=20> */
[----:B------:R-:W2:Y:S01]  /*4b90*/  LDL.LU.64 R108, [R1+0x208] ;  /* 0x00020800016c7983 */ /* 0x000ea20000300a00 */
[----:B------:R-:W-:Y:S01]  /*4ba0*/  UIADD3 UR8, UR6, 0x406, URZ ;  /* 0x0000040606087890 */ /* 0x000fe2000fffe03f */
[----:B------:R-:W-:Y:S01]  /*4bb0*/  UMOV UR9, 0x40000040 ;  /* 0x4000004000097882 */ /* 0x000fe20000000000 */
[----:B--2---:R-:W-:-:S07]  /*4bc0*/  WARPGROUP.ARRIVE ;  /* 0x00000000000079c5 */ /* 0x004fce0000000000 */
[----:B------:R-:W-:Y:S03]  /*4bd0*/  HGMMA.64x256x16.F32.BF16 R24, gdesc[UR8], R24, gsb0 ;  /* 0x03e00000081879f0 */ /* 0x000fe60008001818 */
[----:B------:R-:W-:Y:S02]  /*4be0*/  WARPGROUP.DEPBAR.LE gsb0, 0x0 ;  /* 0x00008000000079c5 */ /* 0x000fe40000010000 */
[----:B0-----:R-:W-:Y:S05]  /*4bf0*/  @!P1 BRA `(.L_x_22) ;  /* 0x0000004000d09947 */ /* 0x001fea0003800000 */
[----:B------:R-:W-:Y:S01]  /*4c00*/  UIADD3 UR7, UR39, 0x1, URZ ;  /* 0x0000000127077890 */ /* 0x000fe2000fffe03f */
[----:B-----5:R-:W-:Y:S01]  /*4c10*/  R2UR UR6, R3 ;  /* 0x00000000030672ca */ /* 0x020fe200000e0000 */
[----:B------:R-:W-:Y:S02]  /*4c20*/  UMOV UR12, UR39 ;  /* 0x00000027000c7c82 */ /* 0x000fe40008000000 */
[----:B------:R-:W-:-:S04]  /*4c30*/  UISETP.NE.AND UP0, UPT, UR7, 0x3, UPT ;  /* 0x000000030700788c */ /* 0x000fc8000bf05270 */
[----:B------:R-:W-:Y:S02]  /*4c40*/  USEL UR8, URZ, 0x1, UP0 ;  /* 0x000000013f087887 */ /* 0x000fe40008000000 */
[----:B------:R-:W-:Y:S02]  /*4c50*/  USEL UR7, UR7, URZ, UP0 ;  /* 0x0000003f07077287 */ /* 0x000fe40008000000 */
[----:B------:R-:W-:-:S06]  /*4c60*/  ULOP3.LUT UR8, UR38, UR8, URZ, 0x3c, !UPT ;  /* 0x0000000826087292 */ /* 0x000fcc000f8e3c3f */
[----:B------:R-:W-:-:S07]  /*4c70*/  IMAD.U32 R3, RZ, RZ, UR8 ;  /* 0x00000008ff037e24 */ /* 0x000fce000f8e00ff */
.L_x_29:
[----:B------:R-:W-:Y:S05]  /*4c80*/  @!P0 BRA `(.L_x_23) ;  /* 0x0000000000048947 */ /* 0x000fea0003800000 */
[----:B------:R-:W-:Y:S01]  /*4c90*/  BPT.TRAP 0x1 ;  /* 0x000000040000795c */ /* 0x000fe20000300000 */
.L_x_23:
[----:B------:R-:W0:Y:S01]  /*4ca0*/  S2UR UR9, SR_CgaCtaId ;  /* 0x00000000000979c3 */ /* 0x000e220000008800 */
[----:B------:R-:W-:Y:S01]  /*4cb0*/  UMOV UR8, 0x400 ;  /* 0x0000040000087882 */ /* 0x000fe20000000000 */
[----:B------:R-:W-:Y:S01]  /*4cc0*/  IMAD.U32 R4, RZ, RZ, UR7 ;  /* 0x00000007ff047e24 */ /* 0x000fe2000f8e00ff */
[----:B------:R-:W-:Y:S01]  /*4cd0*/  SHF.L.U32 R5, R3, 0x1f, RZ ;  /* 0x0000001f03057819 */ /* 0x000fe200000006ff */
[----:B0-----:R-:W-:-:S06]  /*4ce0*/  ULEA UR8, UR9, UR8, 0x18 ;  /* 0x0000000809087291 */ /* 0x001fcc000f8ec03f */
[----:B------:R-:W-:-:S04]  /*4cf0*/  IMAD.U32 R0, RZ, RZ, UR8 ;  /* 0x00000008ff007e24 */ /* 0x000fc8000f8e00ff */
[----:B------:R-:W-:-:S04]  /*4d00*/  IMAD R4, R4, 0x8, R0 ;  /* 0x0000000804047824 */ /* 0x000fc800078e0200 */
[----:B------:R0:W1:Y:S01]  /*4d10*/  SYNCS.PHASECHK.TRANS64.TRYWAIT P1, [R4+URZ], R5 ;  /* 0x00000005040075a7 */ /* 0x000062000802017f */
[----:B------:R-:W-:Y:S05]  /*4d20*/  @!P0 BRA `(.L_x_24) ;  /* 0x0000000000048947 */ /* 0x000fea0003800000 */
[----:B------:R-:W-:Y:S01]  /*4d30*/  BPT.TRAP 0x1 ;  /* 0x000000040000795c */ /* 0x000fe20000300000 */
.L_x_24:
[----:B-1----:R-:W-:Y:S05]  /*4d40*/  @P1 BRA `(.L_x_25) ;  /* 0x0000000000081947 */ /* 0x002fea0003800000 */
[----:B------:R-:W1:Y:S02]  /*4d50*/  SYNCS.PHASECHK.TRANS64.TRYWAIT P1, [R4+URZ], R5 ;  /* 0x00000005040075a7 */ /* 0x000e64000802017f */
[----:B-1----:R-:W-:Y:S05]  /*4d60*/  @!P1 BRA `(.L_x_26) ;  /* 0x0000016c00509947 */ /* 0x002fea0003800000 */
.L_x_25:
        /* <DEDUP_REMOVED lines=64> */
[----:B--2---:R-:W2:Y:S04]  /*5170*/  LDL.LU.64 R24, [R1] ;  /* 0x0000000001187983 */ /* 0x004ea80000300a00 */
        /* <DEDUP_REMOVED lines=63> */
[----:B------:R-:W-:-:S02]  /*5570*/  ULEA UR13, UR7, UR4, 0xb ;  /* 0x00000004070d7291 */ /* 0x000fc4000f8e583f */
[----:B------:R-:W-:Y:S01]  /*5580*/  ULEA UR14, UR7, UR5, 0xb ;  /* 0x00000005070e7291 */ /* 0x000fe2000f8e583f */
[----:B------:R-:W-:Y:S01]  /*5590*/  STL [R1+0x2cc], R17 ;  /* 0x0002cc1101007387 */ /* 0x000fe20000100800 */
[----:B------:R-:W-:Y:S01]  /*55a0*/  UMOV UR9, 0x40000040 ;  /* 0x4000004000097882 */ /* 0x000fe20000000000 */
[----:B------:R-:W-:Y:S02]  /*55b0*/  UMOV UR11, 0x40000040 ;  /* 0x40000040000b7882 */ /* 0x000fe40000000000 */
[----:B------:R-:W-:Y:S01]  /*55c0*/  UMOV UR8, UR13 ;  /* 0x0000000d00087c82 */ /* 0x000fe20008000000 */
[----:B------:R-:W-:Y:S01]  /*55d0*/  STL [R1+0x2c8], R16 ;  /* 0x0002c81001007387 */ /* 0x000fe20000100800 */
[----:B------:R-:W-:-:S03]  /*55e0*/  UMOV UR10, UR14 ;  /* 0x0000000e000a7c82 */ /* 0x000fc60008000000 */
[----:B------:R-:W-:Y:S04]  /*55f0*/  STL [R1+0x2c4], R3 ;  /* 0x0002c40301007387 */ /* 0x000fe80000100800 */
[----:B------:R3:W-:Y:S04]  /*5600*/  STL [R1+0x2c0], R2 ;  /* 0x0002c00201007387 */ /* 0x0007e80000100800 */
[----:B------:R4:W-:Y:S01]  /*5610*/  STL [R1+0x2bc], R0 ;  /* 0x0002bc0001007387 */ /* 0x0009e20000100800 */
[----:B--2---:R-:W-:-:S06]  /*5620*/  WARPGROUP.ARRIVE ;  /* 0x00000000000079c5 */ /* 0x004fcc0000000000 */
[----:B------:R-:W-:Y:S03]  /*5630*/  HGMMA.64x256x16.F32.BF16 R24, gdesc[UR8], R24, gsb0 ;  /* 0x03e00000081879f0 */ /* 0x000fe60008001818 */
[----:B------:R-:W-:Y:S02]  /*5640*/  WARPGROUP.DEPBAR.LE gsb0, 0x0 ;  /* 0x00008000000079c5 */ /* 0x000fe40000010000 */
[----:B------:R-:W-:Y:S01]  /*5650*/  STL.64 [R1], R24 ;  /* 0x0000001801007387 */ /* 0x000fe20000100a00 */
[----:B---3--:R-:W-:Y:S01]  /*5660*/  IMAD.MOV.U32 R2, RZ, RZ, R150 ;  /* 0x000000ffff027224 */ /* 0x008fe200078e0096 */
[----:B----4-:R-:W-:Y:S01]  /*5670*/  MOV R0, R151 ;  /* 0x0000009700007202 */ /* 0x010fe20000000f00 */
[----:B01----:R-:W-:Y:S01]  /*5680*/  IMAD.MOV.U32 R4, RZ, RZ, R148 ;  /* 0x000000ffff047224 */ /* 0x003fe200078e0094 */
        /* <DEDUP_REMOVED lines=40> */
[----:B------:R-:W2:Y:S01]  /*5910*/  LDL.LU.64 R150, [R1+0x780] ;  /* 0x0007800001967983 */ /* 0x000ea20000300a00 */
        /* <DEDUP_REMOVED lines=44> */
[----:B------:R-:W-:-:S02]  /*5be0*/  IMAD.MOV.U32 R178, RZ, RZ, R94 ;  /* 0x000000ffffb27224 */ /* 0x000fc400078e005e */
[----:B------:R-:W-:Y:S01]  /*5bf0*/  IMAD.MOV.U32 R179, RZ, RZ, R95 ;  /* 0x000000ffffb37224 */ /* 0x000fe200078e005f */
[----:B------:R-:W2:Y:S01]  /*5c00*/  LDL.LU.64 R126, [R1+0x720] ;  /* 0x00072000017e7983 */ /* 0x000ea20000300a00 */
[----:B------:R-:W-:Y:S02]  /*5c10*/  IMAD.MOV.U32 R176, RZ, RZ, R92 ;  /* 0x000000ffffb07224 */ /* 0x000fe400078e005c */
[----:B------:R-:W-:Y:S01]  /*5c20*/  IMAD.MOV.U32 R177, RZ, RZ, R93 ;  /* 0x000000ffffb17224 */ /* 0x000fe200078e005d */
[----:B------:R-:W2:Y:S01]  /*5c30*/  LDL.LU.64 R124, [R1+0x718] ;  /* 0x00071800017c7983 */ /* 0x000ea20000300a00 */
[----:B------:R-:W-:Y:S02]  /*5c40*/  IMAD.MOV.U32 R174, RZ, RZ, R90 ;  /* 0x000000ffffae7224 */ /* 0x000fe400078e005a */
        /* <DEDUP_REMOVED lines=74> */
[----:B0-----:R-:W2:Y:S04]  /*60f0*/  LDL.LU.64 R44, [R1+0x5d8] ;  /* 0x0005d800012c7983 */ /* 0x001ea80000300a00 */
        /* <DEDUP_REMOVED lines=11> */
[----:B------:R-:W-:-:S02]  /*61b0*/  UMOV UR9, 0x40000040 ;  /* 0x4000004000097882 */ /* 0x000fc40000000000 */
[----:B------:R-:W-:Y:S01]  /*61c0*/  STL [R1+0x580], R152 ;  /* 0x0005809801007387 */ /* 0x000fe20000100800 */
[----:B--2---:R-:W-:-:S06]  /*61d0*/  WARPGROUP.ARRIVE ;  /* 0x00000000000079c5 */ /* 0x004fcc0000000000 */
        /* <DEDUP_REMOVED lines=59> */
[----:B------:R-:W-:Y:S02]  /*6590*/  IMAD.MOV.U32 R138, RZ, RZ, R227 ;  /* 0x000000ffff8a7224 */ /* 0x000fe400078e00e3 */
[----:B------:R-:W-:Y:S02]  /*65a0*/  IMAD.MOV.U32 R140, RZ, RZ, R225 ;  /* 0x000000ffff8c7224 */ /* 0x000fe400078e00e1 */
[----:B------:R-:W-:Y:S01]  /*65b0*/  IMAD.MOV.U32 R141, RZ, RZ, R224 ;  /* 0x000000ffff8d7224 */ /* 0x000fe200078e00e0 */
[----:B------:R-:W-:Y:S01]  /*65c0*/  MOV R224, R12 ;  /* 0x0000000c00e07202 */ /* 0x000fe20000000f00 */
[----:B------:R-:W-:Y:S02]  /*65d0*/  IMAD.MOV.U32 R142, RZ, RZ, R223 ;  /* 0x000000ffff8e7224 */ /* 0x000fe400078e00df */
[----:B------:R-:W-:Y:S02]  /*65e0*/  IMAD.MOV.U32 R143, RZ, RZ, R222 ;  /* 0x000000ffff8f7224 */ /* 0x000fe400078e00de */
[----:B------:R-:W-:-:S02]  /*65f0*/  IMAD.MOV.U32 R145, RZ, RZ, R220 ;  /* 0x000000ffff917224 */ /* 0x000fc400078e00dc */
[----:B------:R-:W-:Y:S01]  /*6600*/  IMAD.MOV.U32 R146, RZ, RZ, R219 ;  /* 0x000000ffff927224 */ /* 0x000fe200078e00db */
[----:B------:R-:W-:Y:S01]  /*6610*/  MOV R219, R17 ;  /* 0x0000001100db7202 */ /* 0x000fe20000000f00 */
[----:B------:R-:W-:Y:S02]  /*6620*/  IMAD.MOV.U32 R147, RZ, RZ, R218 ;  /* 0x000000ffff937224 */ /* 0x000fe400078e00da */
[----:B------:R-:W-:Y:S02]  /*6630*/  IMAD.MOV.U32 R148, RZ, RZ, R217 ;  /* 0x000000ffff947224 */ /* 0x000fe400078e00d9 */
[----:B------:R-:W-:Y:S02]  /*6640*/  IMAD.MOV.U32 R150, RZ, RZ, R215 ;  /* 0x000000ffff967224 */ /* 0x000fe400078e00d7 */
[----:B------:R-:W-:Y:S01]  /*6650*/  IMAD.MOV.U32 R151, RZ, RZ, R214 ;  /* 0x000000ffff977224 */ /* 0x000fe200078e00d6 */
[----:B------:R-:W-:Y:S01]  /*6660*/  MOV R214, R22 ;  /* 0x0000001600d67202 */ /* 0x000fe20000000f00 */
        /* <DEDUP_REMOVED lines=18> */
[----:B------:R-:W-:Y:S01]  /*6790*/  IMAD.MOV.U32 R235, RZ, RZ, R0 ;  /* 0x000000ffffeb7224 */ /* 0x000fe200078e0000 */
[----:B------:R-:W-:-:S02]  /*67a0*/  UIADD3 UR8, UR13, 0x2, URZ ;  /* 0x000000020d087890 */ /* 0x000fc4000fffe03f */
[----:B------:R-:W-:Y:S01]  /*67b0*/  UIADD3 UR10, UR14, 0x2, URZ ;  /* 0x000000020e0a7890 */ /* 0x000fe2000fffe03f */
[----:B------:R-:W-:Y:S01]  /*67c0*/  UMOV UR9, 0x40000040 ;  /* 0x4000004000097882 */ /* 0x000fe20000000000 */
[----:B------:R-:W-:Y:S01]  /*67d0*/  UMOV UR11, 0x40000040 ;  /* 0x40000040000b7882 */ /* 0x000fe20000000000 */
        /* <DEDUP_REMOVED lines=236> */
[----:B------:R-:W-:Y:S01]  /*76a0*/  STL.64 [R1+0x30], R36 ;  /* 0x0000302401007387 */ /* 0x000fe20000100a00 */
[----:B------:R-:W-:-:S03]  /*76b0*/  IMAD.MOV.U32 R5, RZ, RZ, R150 ;  /* 0x000000ffff057224 */ /* 0x000fc600078e0096 */
[----:B------:R-:W-:Y:S01]  /*76c0*/  STL.64 [R1+0x38], R38 ;  /* 0x0000382601007387 */ /* 0x000fe20000100a00 */
[----:B------:R-:W-:-:S03]  /*76d0*/  IMAD.MOV.U32 R4, RZ, RZ, R151 ;  /* 0x000000ffff047224 */ /* 0x000fc600078e0097 */
[----:B------:R-:W-:Y:S01]  /*76e0*/  STL.64 [R1+0x40], R40 ;  /* 0x0000402801007387 */ /* 0x000fe20000100a00 */
[----:B------:R-:W-:Y:S01]  /*76f0*/  IMAD.MOV.U32 R7, RZ, RZ, R148 ;  /* 0x000000ffff077224 */ /* 0x000fe200078e0094 */
[----:B------:R-:W-:Y:S02]  /*7700*/  MOV R6, R149 ;  /* 0x0000009500067202 */ /* 0x000fe40000000f00 */
[----:B------:R-:W-:Y:S01]  /*7710*/  STL.64 [R1+0x48], R42 ;  /* 0x0000482a01007387 */ /* 0x000fe20000100a00 */
[----:B------:R-:W-:-:S03]  /*7720*/  IMAD.MOV.U32 R9, RZ, RZ, R146 ;  /* 0x000000ffff097224 */ /* 0x000fc600078e0092 */
[----:B------:R0:W-:Y:S01]  /*7730*/  STL.64 [R1+0x50], R44 ;  /* 0x0000502c01007387 */ /* 0x0001e20000100a00 */
[----:B------:R-:W-:Y:S01]  /*7740*/  IMAD.MOV.U32 R8, RZ, RZ, R147 ;  /* 0x000000ffff087224 */ /* 0x000fe200078e0093 */
[----:B------:R-:W-:Y:S02]  /*7750*/  MOV R10, R145 ;  /* 0x00000091000a7202 */ /* 0x000fe40000000f00 */
[----:B------:R-:W3:Y:S01]  /*7760*/  LDL.LU.64 R150, [R1+0x4c8] ;  /* 0x0004c80001967983 */ /* 0x000ee20000300a00 */
[----:B------:R-:W-:-:S03]  /*7770*/  IMAD.MOV.U32 R11, RZ, RZ, R144 ;  /* 0x000000ffff0b7224 */ /* 0x000fc600078e0090 */
[----:B------:R-:W3:Y:S01]  /*7780*/  LDL.LU.64 R148, [R1+0x4c0] ;  /* 0x0004c00001947983 */ /* 0x000ee20000300a00 */
[----:B------:R-:W-:Y:S01]  /*7790*/  IMAD.MOV.U32 R13, RZ, RZ, R142 ;  /* 0x000000ffff0d7224 */ /* 0x000fe200078e008e */
[----:B------:R-:W-:Y:S01]  /*77a0*/  MOV R14, R141 ;  /* 0x0000008d000e7202 */ /* 0x000fe20000000f00 */
[----:B------:R-:W-:Y:S01]  /*77b0*/  IMAD.MOV.U32 R12, RZ, RZ, R143 ;  /* 0x000000ffff0c7224 */ /* 0x000fe200078e008f */
        /* <DEDUP_REMOVED lines=27> */
[----:B------:R-:W-:Y:S02]  /*7970*/  IMAD.MOV.U32 R206, RZ, RZ, R122 ;  /* 0x000000ffffce7224 */ /* 0x000fe400078e007a */
[----:B------:R-:W-:Y:S01]  /*7980*/  IMAD.MOV.U32 R207, RZ, RZ, R123 ;  /* 0x000000ffffcf7224 */ /* 0x000fe200078e007b */
        /* <DEDUP_REMOVED lines=195> */
[----:B------:R-:W-:Y:S01]  /*85c0*/  MOV R224, R15 ;  /* 0x0000000f00e07202 */ /* 0x000fe20000000f00 */
[----:B------:R-:W-:Y:S02]  /*85d0*/  IMAD.MOV.U32 R148, RZ, RZ, R222 ;  /* 0x000000ffff947224 */ /* 0x000fe400078e00de */
[----:B------:R-:W-:Y:S02]  /*85e0*/  IMAD.MOV.U32 R149, RZ, RZ, R221 ;  /* 0x000000ffff957224 */ /* 0x000fe400078e00dd */
[----:B------:R-:W-:Y:S01]  /*85f0*/  IMAD.MOV.U32 R150, RZ, RZ, R220 ;  /* 0x000000ffff967224 */ /* 0x000fe200078e00dc */
[----:B------:R-:W-:Y:S01]  /*8600*/  MOV R220, R21 ;  /* 0x0000001500dc7202 */ /* 0x000fe20000000f00 */
[----:B------:R-:W-:Y:S02]  /*8610*/  IMAD.MOV.U32 R152, RZ, RZ, R218 ;  /* 0x000000ffff987224 */ /* 0x000fe400078e00da */
        /* <DEDUP_REMOVED lines=123> */
[----:B------:R-:W-:Y:S01]  /*8dd0*/  BPT.TRAP 0x1 ;  /* 0x000000040000795c */ /* 0x000fe20000300000 */
.L_x_27:
[----:B-----5:R-:W-:Y:S01]  /*8de0*/  ISETP.NE.AND P1, PT, R17, RZ, PT ;  /* 0x000000ff1100720c */ /* 0x020fe20003f25270 */
[----:B------:R-:W-:Y:S01]  /*8df0*/  UISETP.GT.U32.AND UP0, UPT, UR40, 0x1, UPT ;  /* 0x000000012800788c */ /* 0x000fe2000bf04070 */
[----:B------:R-:W-:-:S11]  /*8e00*/  MOV R4, UR12 ;  /* 0x0000000c00047c02 */ /* 0x000fd60008000f00 */
[----:B------:R-:W-:-:S04]  /*8e10*/  @P1 IMAD R4, R4, 0x8, R0 ;  /* 0x0000000804041824 */ /* 0x000fc800078e0200 */
[----:B------:R-:W-:-:S05]  /*8e20*/  @P1 VIADD R4, R4, 0x18 ;  /* 0x0000001804041836 */ /* 0x000fca0000000000 */
[----:B------:R-:W-:-:S04]  /*8e30*/  @P1 PRMT R4, R152, 0x654, R4 ;  /* 0x0000065498041816 */ /* 0x000fc80000000004 */
[----:B------:R0:W-:Y:S01]  /*8e40*/  @P1 SYNCS.ARRIVE.TRANS64.RED.A1T0 RZ, [R4+URZ], RZ ;  /* 0x000000ff04ff19a7 */ /* 0x0001e2000810043f */
[----:B------:R-:W-:-:S13]  /*8e50*/  PLOP3.LUT P1, PT, PT, PT, UP0, 0x80, 0x0 ;  /* 0x000000000000781c */ /* 0x000fda0003f2f008 */
[----:B0-----:R-:W-:Y:S05]  /*8e60*/  @P1 BRA `(.L_x_28) ;  /* 0x0000000000041947 */ /* 0x001fea0003800000 */
[----:B------:R-:W-:Y:S01]  /*8e70*/  BPT.TRAP 0x1 ;  /* 0x000000040000795c */ /* 0x000fe20000300000 */
.L_x_28:
[----:B------:R-:W-:Y:S02]  /*8e80*/  UISETP.GT.AND UP2, UPT, UR6, 0x1, UPT ;  /* 0x000000010600788c */ /* 0x000fe4000bf44270 */
[----:B------:R-:W-:Y:S02]  /*8e90*/  UIADD3 UR7, UR7, 0x1, URZ ;  /* 0x0000000107077890 */ /* 0x000fe4000fffe03f */
[----:B------:R-:W-:Y:S02]  /*8ea0*/  UIADD3 UR12, UR12, 0x1, URZ ;  /* 0x000000010c0c7890 */ /* 0x000fe4000fffe03f */
[----:B------:R-:W-:Y:S01]  /*8eb0*/  PLOP3.LUT P1, PT, PT, PT, UP2, 0x80, 0x0 ;  /* 0x000000000000781c */ /* 0x000fe20003f2f028 */
[----:B------:R-:W-:Y:S02]  /*8ec0*/  UISETP.NE.AND UP0, UPT, UR7, 0x3, UPT ;  /* 0x000000030700788c */ /* 0x000fe4000bf05270 */
[----:B------:R-:W-:Y:S02]  /*8ed0*/  UISETP.NE.AND UP1, UPT, UR12, 0x3, UPT ;  /* 0x000000030c00788c */ /* 0x000fe4000bf25270 */
[----:B------:R-:W-:-:S02]  /*8ee0*/  USEL UR8, URZ, 0x1, UP0 ;  /* 0x000000013f087887 */ /* 0x000fc40008000000 */
[----:B------:R-:W-:Y:S02]  /*8ef0*/  UIADD3 UR6, UR6, -0x1, URZ ;  /* 0xffffffff06067890 */ /* 0x000fe4000fffe03f */
[----:B------:R-:W-:Y:S02]  /*8f00*/  USEL UR7, UR7, URZ, UP0 ;  /* 0x0000003f07077287 */ /* 0x000fe40008000000 */
[----:B------:R-:W-:Y:S01]  /*8f10*/  USEL UR12, UR12, URZ, UP1 ;  /* 0x0000003f0c0c7287 */ /* 0x000fe20008800000 */
[----:B------:R-:W-:Y:S01]  /*8f20*/  LOP3.LUT R3, R3, UR8, RZ, 0x3c, !PT ;  /* 0x0000000803037c12 */ /* 0x000fe2000f8e3cff */
[----:B------:R-:W-:Y:S10]  /*8f30*/  @P1 BRA `(.L_x_29) ;  /* 0xffffffbc00501947 */ /* 0x000ff4000383ffff */
.L_x_22:
[----:B-----5:R-:W0:Y:S02]  /*8f40*/  LDC R3, c[0x0][0x28c] ;  /* 0x0000a300ff037b82 */ /* 0x020e240000000800 */
[----:B0-----:R-:W-:-:S13]  /*8f50*/  ISETP.GE.AND P1, PT, R3, 0x1, PT ;  /* 0x000000010300780c */ /* 0x001fda0003f26270 */
[----:B------:R-:W-:Y:S05]  /*8f60*/  @!P1 BRA `(.L_x_30) ;  /* 0x0000000000549947 */ /* 0x000fea0003800000 */
[----:B------:R-:W-:Y:S05]  /*8f70*/  @!P0 BRA `(.L_x_31) ;  /* 0x0000000000048947 */ /* 0x000fea0003800000 */
[----:B------:R-:W-:Y:S01]  /*8f80*/  BPT.TRAP 0x1 ;  /* 0x000000040000795c */ /* 0x000fe20000300000 */
.L_x_31:
[----:B------:R-:W-:Y:S01]  /*8f90*/  ISETP.NE.AND P0, PT, R17, RZ, PT ;  /* 0x000000ff1100720c */ /* 0x000fe20003f05270 */
[----:B------:R-:W-:-:S12]  /*8fa0*/  BSSY B0, `(.L_x_32) ;  /* 0x000000d000007945 */ /* 0x000fd80003800000 */
[----:B------:R-:W-:Y:S05]  /*8fb0*/  @!P0 BRA `(.L_x_33) ;  /* 0x00000000002c8947 */ /* 0x000fea0003800000 */
[----:B------:R-:W-:-:S04]  /*8fc0*/  UISETP.LT.AND UP0, UPT, UR44, 0x1, UPT ;  /* 0x000000012c00788c */ /* 0x000fc8000bf01270 */
[----:B------:R-:W-:-:S04]  /*8fd0*/  USEL UR6, UR44, 0x1, UP0 ;  /* 0x000000012c067887 */ /* 0x000fc80008000000 */
[----:B------:R-:W-:-:S04]  /*8fe0*/  UIADD3 UR6, UR39, UR44, -UR6 ;  /* 0x0000002c27067290 */ /* 0x000fc8000fffe806 */
[----:B------:R-:W-:-:S04]  /*8ff0*/  UIMAD.WIDE.U32 UR4, UR6, -0x55555555, URZ ;  /* 0xaaaaaaab060478a5 */ /* 0x000fc8000f8e003f */
[----:B------:R-:W-:-:S04]  /*9000*/  USHF.R.U32.HI UR4, URZ, 0x1, UR5 ;  /* 0x000000013f047899 */ /* 0x000fc80008011605 */
[----:B------:R-:W-:-:S06]  /*9010*/  UIMAD UR6, UR4, -0x3, UR6 ;  /* 0xfffffffd040678a4 */ /* 0x000fcc000f8e0206 */
[----:B------:R-:W-:-:S05]  /*9020*/  IMAD.U32 R3, RZ, RZ, UR6 ;  /* 0x00000006ff037e24 */ /* 0x000fca000f8e00ff */
[----:B------:R-:W-:-:S05]  /*9030*/  LEA R0, R3, R0, 0x3 ;  /* 0x0000000003007211 */ /* 0x000fca00078e18ff */
[----:B------:R-:W-:-:S05]  /*9040*/  VIADD R0, R0, 0x18 ;  /* 0x0000001800007836 */ /* 0x000fca0000000000 */
[----:B------:R-:W-:-:S04]  /*9050*/  PRMT R0, R152, 0x654, R0 ;  /* 0x0000065498007816 */ /* 0x000fc80000000000 */
[----:B------:R0:W-:Y:S03]  /*9060*/  SYNCS.ARRIVE.TRANS64.RED.A1T0 RZ, [R0+URZ], RZ ;  /* 0x000000ff00ff79a7 */ /* 0x0001e6000810043f */
.L_x_33:
[----:B------:R-:W-:Y:S05]  /*9070*/  BSYNC B0 ;  /* 0x0000000000007941 */ /* 0x000fea0003800000 */
.L_x_32:
[----:B------:R-:W-:-:S06]  /*9080*/  UISETP.GT.U32.AND UP0, UPT, UR40, 0x1, UPT ;  /* 0x000000012800788c */ /* 0x000fcc000bf04070 */
[----:B------:R-:W-:-:S13]  /*9090*/  PLOP3.LUT P0, PT, PT, PT, UP0, 0x80, 0x0 ;  /* 0x000000000000781c */ /* 0x000fda0003f0f008 */
[----:B------:R-:W-:Y:S05]  /*90a0*/  @P0 BRA `(.L_x_30) ;  /* 0x0000000000040947 */ /* 0x000fea0003800000 */
[----:B------:R-:W-:Y:S01]  /*90b0*/  BPT.TRAP 0x1 ;  /* 0x000000040000795c */ /* 0x000fe20000300000 */
.L_x_30:
[----:B------:R-:W1:Y:S01]  /*90c0*/  S2R R8, SR_TID.X ;  /* 0x0000000000087919 */ /* 0x000e620000002100 */
[----:B------:R-:W-:Y:S01]  /*90d0*/  MOV R19, 0x6540 ;  /* 0x0000654000137802 */ /* 0x000fe20000000f00 */
[----:B------:R-:W-:Y:S02]  /*90e0*/  UIMAD.WIDE UR6, UR41, 0x100, URZ ;  /* 0x00000100290678a5 */ /* 0x000fe4000f8e023f */
[----:B------:R-:W-:Y:S01]  /*90f0*/  USHF.R.S32.HI UR10, URZ, 0x1f, UR43 ;  /* 0x0000001f3f0a7899 */ /* 0x000fe2000801142b */
[----:B------:R-:W-:Y:S01]  /*9100*/  ULDC.64 UR8, c[0x0][0x5d0] ;  /* 0x0001740000087ab9 */ /* 0x000fe20000000a00 */
[----:B------:R-:W-:Y:S02]  /*9110*/  USHF.L.U32 UR41, UR41, 0x8, URZ ;  /* 0x0000000829297899 */ /* 0x000fe4000800063f */
[----:B------:R-:W-:Y:S02]  /*9120*/  UIMAD UR4, UR10, UR8, URZ ;  /* 0x000000080a0472a4 */ /* 0x000fe4000f8e023f */
[----:B------:R-:W-:-:S02]  /*9130*/  UIADD3 UR39, UR44, UR39, URZ ;  /* 0x000000272c277290 */ /* 0x000fc4000fffe03f */
[----:B------:R-:W-:Y:S02]  /*9140*/  UIMAD UR4, UR43, UR9, UR4 ;  /* 0x000000092b0472a4 */ /* 0x000fe4000f8e0204 */
[----:B------:R-:W-:Y:S02]  /*9150*/  UISETP.GT.U32.AND UP1, UPT, UR39, 0x2, UPT ;  /* 0x000000022700788c */ /* 0x000fe4000bf24070 */
[----:B------:R-:W-:Y:S02]  /*9160*/  UISETP.GE.U32.AND UP2, UPT, UR44, 0x3, UPT ;  /* 0x000000032c00788c */ /* 0x000fe4000bf46070 */
[----:B------:R-:W-:Y:S01]  /*9170*/  UISETP.LT.U32.AND UP1, UPT, UR44, 0x3, UP1 ;  /* 0x000000032c00788c */ /* 0x000fe20008f21070 */
[--C-:B-1----:R-:W-:Y:S01]  /*9180*/  SHF.R.U32.HI R4, RZ, 0x7, R8.reuse ;  /* 0x00000007ff047819 */ /* 0x102fe20000011608 */
[----:B------:R-:W-:Y:S01]  /*9190*/  IMAD.SHL.U32 R18, R8, 0x2, RZ ;  /* 0x0000000208127824 */ /* 0x000fe200078e00ff */
[----:B------:R-:W-:Y:S02]  /*91a0*/  SHF.R.U32.HI R5, RZ, 0x2, R8 ;  /* 0x00000002ff057819 */ /* 0x000fe40000011608 */
[----:B------:R-:W-:-:S02]  /*91b0*/  LOP3.LUT R4, R4, 0x1, RZ, 0xc0, !PT ;  /* 0x0000000104047812 */ /* 0x000fc400078ec0ff */
[----:B------:R-:W-:Y:S02]  /*91c0*/  LOP3.LUT R6, R8, 0x60, RZ, 0xc0, !PT ;  /* 0x0000006008067812 */ /* 0x000fe400078ec0ff */
[----:B------:R-:W-:Y:S01]  /*91d0*/  LOP3.LUT R5, R5, 0x7, RZ, 0xc0, !PT ;  /* 0x0000000705057812 */ /* 0x000fe200078ec0ff */
[----:B------:R-:W-:Y:S01]  /*91e0*/  IMAD.SHL.U32 R3, R4, 0x40, RZ ;  /* 0x0000004004037824 */ /* 0x000fe200078e00ff */
[----:B------:R-:W-:Y:S02]  /*91f0*/  LOP3.LUT R18, R18, 0x6, RZ, 0xc0, !PT ;  /* 0x0000000612127812 */ /* 0x000fe400078ec0ff */
[----:B------:R-:W-:Y:S02]  /*9200*/  SHF.R.U32.HI R6, RZ, 0x1, R6 ;  /* 0x00000001ff067819 */ /* 0x000fe40000011606 */
[--C-:B------:R-:W-:Y:S02]  /*9210*/  LOP3.LUT R3, R3, 0x40, R5.reuse, 0xe2, !PT ;  /* 0x0000004003037812 */ /* 0x100fe400078ee205 */
[----:B------:R-:W-:Y:S01]  /*9220*/  PRMT R18, R18, R19, UR42 ;  /* 0x0000002a12127e16 */ /* 0x000fe20008000013 */
[----:B------:R-:W-:Y:S01]  /*9230*/  USHF.L.U32 UR42, UR42, 0x8, URZ ;  /* 0x000000082a2a7899 */ /* 0x000fe2000800063f */
[----:B0-----:R-:W-:-:S02]  /*9240*/  IADD3 R0, RZ, -R6, -R5 ;  /* 0x80000006ff007210 */ /* 0x001fc40007ffe805 */
[----:B------:R-:W-:Y:S01]  /*9250*/  LOP3.LUT R3, R3, UR6, R6, 0xfe, !PT ;  /* 0x0000000603037c12 */ /* 0x000fe2000f8efe06 */
[----:B------:R-:W-:Y:S01]  /*9260*/  IMAD.U32 R6, RZ, RZ, UR8 ;  /* 0x00000008ff067e24 */ /* 0x000fe2000f8e00ff */
[----:B------:R-:W-:Y:S01]  /*9270*/  SHF.R.S32.HI R19, RZ, 0x1f, R18 ;  /* 0x0000001fff137819 */ /* 0x000fe20000011412 */
[----:B------:R-:W-:Y:S01]  /*9280*/  ULDC UR8, c[0x0][0x284] ;  /* 0x0000a10000087ab9 */ /* 0x000fe20000000800 */
[----:B------:R-:W-:Y:S01]  /*9290*/  IMAD R0, R4, -0x40, R0 ;  /* 0xffffffc004007824 */ /* 0x000fe200078e0200 */
[----:B------:R-:W-:Y:S01]  /*92a0*/  MOV R5, 0xfffffffe ;  /* 0xfffffffe00057802 */ /* 0x000fe20000000f00 */
[----:B------:R-:W-:Y:S02]  /*92b0*/  IMAD.U32 R153, RZ, RZ, UR8 ;  /* 0x00000008ff997e24 */ /* 0x000fe4000f8e00ff */
[----:B------:R-:W-:-:S03]  /*92c0*/  IMAD.WIDE.U32 R6, R6, UR43, R18 ;  /* 0x0000002b06067c25 */ /* 0x000fc6000f8e0012 */
[----:B------:R-:W-:Y:S01]  /*92d0*/  IADD3 R153, R153, -UR41, R0 ;  /* 0x8000002999997c10 */ /* 0x000fe2000fffe000 */
[----:B------:R-:W-:Y:S01]  /*92e0*/  VIADD R7, R7, UR4 ;  /* 0x0000000407077c36 */ /* 0x000fe20008000000 */
[----:B------:R-:W-:Y:S01]  /*92f0*/  ULDC UR4, c[0x0][0x288] ;  /* 0x0000a20000047ab9 */ /* 0x000fe20000000800 */
[----:B------:R-:W-:Y:S01]  /*9300*/  LOP3.LUT R0, R8, 0x3, RZ, 0xc0, !PT ;  /* 0x0000000308007812 */ /* 0x000fe200078ec0ff */
[----:B------:R-:W-:-:S04]  /*9310*/  UISETP.GE.AND UP0, UPT, UR42, UR4, UPT ;  /* 0x000000042a00728c */ /* 0x000fc8000bf06270 */
[----:B------:R-:W-:Y:S01]  /*9320*/  UISETP.GE.OR UP0, UPT, UR41, UR8, UP0 ;  /* 0x000000082900728c */ /* 0x000fe20008706670 */
[----:B------:R-:W-:Y:S01]  /*9330*/  IMAD R0, R0, R5, UR4 ;  /* 0x0000000400007e24 */ /* 0x000fe2000f8e0205 */
[----:B------:R-:W-:Y:S02]  /*9340*/  UIMAD.WIDE.U32 UR4, UR39, -0x55555555, URZ ;  /* 0xaaaaaaab270478a5 */ /* 0x000fe4000f8e003f */
[----:B------:R-:W-:Y:S01]  /*9350*/  USEL UR8, URZ, 0x1, !UP1 ;  /* 0x000000013f087887 */ /* 0x000fe2000c800000 */
[----:B------:R-:W-:Y:S01]  /*9360*/  VIADD R0, R0, -UR42 ;  /* 0x8000002a00007c36 */ /* 0x000fe20008000000 */
[----:B------:R-:W-:Y:S01]  /*9370*/  PLOP3.LUT P0, PT, PT, PT, UP0, 0x80, 0x0 ;  /* 0x000000000000781c */ /* 0x000fe20003f0f008 */
[----:B------:R-:W-:Y:S02]  /*9380*/  USHF.R.U32.HI UR4, URZ, 0x1, UR5 ;  /* 0x000000013f047899 */ /* 0x000fe40008011605 */
[----:B------:R-:W-:Y:S02]  /*9390*/  ULOP3.LUT UR38, UR38, UR8, URZ, 0x3c, !UPT ;  /* 0x0000000826267292 */ /* 0x000fe4000f8e3c3f */
[----:B------:R-:W-:-:S02]  /*93a0*/  UIMAD UR39, UR4, -0x3, UR39 ;  /* 0xfffffffd042778a4 */ /* 0x000fc4000f8e0227 */
[----:B------:R-:W-:Y:S01]  /*93b0*/  @UP2 ULOP3.LUT UR38, UR38, 0x1, UR4, 0x78, !UPT ;  /* 0x0000000126262892 */ /* 0x000fe2000f8e7804 */
[----:B------:R-:W-:-:S05]  /*93c0*/  UMOV UR41, 0xffffffff ;  /* 0xffffffff00297882 */ /* 0x000fca0000000000 */
[----:B------:R-:W-:Y:S06]  /*93d0*/  @P0 BRA `(.L_x_34) ;  /* 0x0000010400d80947 */ /* 0x000fec0003800000 */
[----:B------:R-:W-:Y:S01]  /*93e0*/  FSETP.NEU.AND P0, PT, R16, RZ, PT ;  /* 0x000000ff1000720b */ /* 0x000fe20003f0d000 */
[----:B------:R-:W-:Y:S01]  /*93f0*/  ULDC.64 UR8, c[0x0][0x5c8] ;  /* 0x0001720000087ab9 */ /* 0x000fe20000000a00 */
[----:B------:R-:W-:Y:S01]  /*9400*/  ISETP.GT.AND P3, PT, R153, RZ, PT ;  /* 0x000000ff9900720c */ /* 0x000fe20003f64270 */
[----:B------:R-:W-:Y:S01]  /*9410*/  UIMAD UR4, UR7, UR8, URZ ;  /* 0x00000008070472a4 */ /* 0x000fe2000f8e023f */
[----:B------:R-:W-:Y:S01]  /*9420*/  IMAD.U32 R10, RZ, RZ, UR9 ;  /* 0x00000009ff0a7e24 */ /* 0x000fe2000f8e00ff */
[----:B------:R-:W-:Y:S01]  /*9430*/  BSSY B0, `(.L_x_34) ;  /* 0x0001070000007945 */ /* 0x000fe20003800000 */
[----:B------:R-:W-:Y:S01]  /*9440*/  IMAD.WIDE.U32 R6, R3, UR8, R6 ;  /* 0x0000000803067c25 */ /* 0x000fe2000f8e0006 */
[----:B------:R-:W-:-:S03]  /*9450*/  ISETP.GT.AND P1, PT, R0, RZ, P3 ;  /* 0x000000ff0000720c */ /* 0x000fc60001f24270 */
[----:B------:R-:W-:-:S04]  /*9460*/  IMAD R10, R3, R10, UR4 ;  /* 0x00000004030a7e24 */ /* 0x000fc8000f8e020a */
[----:B------:R-:W-:Y:S01]  /*9470*/  IMAD.IADD R10, R7, 0x1, R10 ;  /* 0x00000001070a7824 */ /* 0x000fe200078e020a */
[----:B------:R-:W-:Y:S06]  /*9480*/  @!P0 BRA `(.L_x_35) ;  /* 0x000000b800108947 */ /* 0x000fec0003800000 */
[----:B------:R-:W0:Y:S01]  /*9490*/  LDC.64 R22, c[0x0][0x5b8] ;  /* 0x00016e00ff167b82 */ /* 0x000e220000000a00 */
[----:B------:R-:W2:Y:S01]  /*94a0*/  LDL.LU R11, [R1] ;  /* 0x00000000010b7983 */ /* 0x000ea20000300800 */
[----:B------:R-:W-:-:S06]  /*94b0*/  ULDC.64 UR4, c[0x0][0x5c0] ;  /* 0x0001700000047ab9 */ /* 0x000fcc0000000a00 */
[----:B------:R-:W1:Y:S08]  /*94c0*/  LDC.64 R14, c[0x0][0x5b0] ;  /* 0x00016c00ff0e7b82 */ /* 0x000e700000000a00 */
[----:B------:R-:W3:Y:S01]  /*94d0*/  LDC.64 R12, c[0x0][0x5a8] ;  /* 0x00016a00ff0c7b82 */ /* 0x000ee20000000a00 */
[C---:B0-----:R-:W-:Y:S02]  /*94e0*/  IMAD R159, R22.reuse, UR10, RZ ;  /* 0x0000000a169f7c24 */ /* 0x041fe4000f8e02ff */
[----:B------:R-:W-:-:S04]  /*94f0*/  IMAD.WIDE.U32 R154, R22, UR43, R18 ;  /* 0x0000002b169a7c25 */ /* 0x000fc8000f8e0012 */
[----:B------:R-:W-:Y:S02]  /*9500*/  IMAD R159, R23, UR43, R159 ;  /* 0x0000002b179f7c24 */ /* 0x000fe4000f8e029f */
[----:B-1----:R-:W-:Y:S02]  /*9510*/  IMAD R158, R14, UR7, RZ ;  /* 0x000000070e9e7c24 */ /* 0x002fe4000f8e02ff */
[----:B------:R-:W-:Y:S01]  /*9520*/  IMAD.MOV.U32 R20, RZ, RZ, R154 ;  /* 0x000000ffff147224 */ /* 0x000fe200078e009a */
[----:B------:R-:W-:Y:S01]  /*9530*/  IADD3 R21, R155, R159, RZ ;  /* 0x0000009f9b157210 */ /* 0x000fe20007ffe0ff */
[C---:B------:R-:W-:Y:S02]  /*9540*/  IMAD R158, R3.reuse, R15, R158 ;  /* 0x0000000f039e7224 */ /* 0x040fe400078e029e */
[----:B------:R-:W-:-:S04]  /*9550*/  IMAD.WIDE.U32 R4, R3, R14, R20 ;  /* 0x0000000e03047225 */ /* 0x000fc800078e0014 */
[----:B------:R-:W-:Y:S01]  /*9560*/  IMAD.IADD R5, R5, 0x1, R158 ;  /* 0x0000000105057824 */ /* 0x000fe200078e029e */
[----:B---3--:R-:W-:-:S04]  /*9570*/  LEA R8, P0, R4, R12, 0x1 ;  /* 0x0000000c04087211 */ /* 0x008fc800078008ff */
[----:B------:R-:W-:-:S05]  /*9580*/  LEA.HI.X R9, R4, R13, R5, 0x1, P0 ;  /* 0x0000000d04097211 */ /* 0x000fca00000f0c05 */
[----:B------:R-:W3:Y:S01]  /*9590*/  @P1 LDG.E.LTC128B.U16 R23, desc[UR36][R8.64] ;  /* 0x0000002408171981 */ /* 0x000ee2000c1e1520 */
[----:B------:R-:W-:Y:S01]  /*95a0*/  BSSY B1, `(.L_x_36) ;  /* 0x0000011000017945 */ /* 0x000fe20003800000 */
[----:B---3--:R-:W-:-:S04]  /*95b0*/  IMAD.U32 R4, R23, 0x10000, RZ ;  /* 0x0001000017047824 */ /* 0x008fc800078e00ff */
[----:B------:R-:W-:-:S04]  /*95c0*/  FMUL R4, R4, R16 ;  /* 0x0000001004047220 */ /* 0x000fc80000400000 */
[----:B--2---:R-:W-:Y:S01]  /*95d0*/  FFMA R7, R11, R2, R4 ;  /* 0x000000020b077223 */ /* 0x004fe20000000004 */
[----:B------:R-:W-:-:S04]  /*95e0*/  LEA R4, P0, R6, UR4, 0x1 ;  /* 0x0000000406047c11 */ /* 0x000fc8000f8008ff */
[----:B------:R-:W-:Y:S02]  /*95f0*/  LEA.HI.X R5, R6, UR5, R10, 0x1, P0 ;  /* 0x0000000506057c11 */ /* 0x000fe400080f0c0a */
[----:B------:R-:W-:-:S05]  /*9600*/  F2FP.BF16.F32.PACK_AB R6, RZ, R7 ;  /* 0x00000007ff06723e */ /* 0x000fca00000010ff */
[----:B------:R0:W-:Y:S02]  /*9610*/  @P1 STG.E.U16 desc[UR36][R4.64], R6 ;  /* 0x0000000604001986 */ /* 0x0001e4000c101524 */
[----:B0-----:R-:W-:-:S05]  /*9620*/  IMAD.WIDE.U32 R6, R3, R14, R18 ;  /* 0x0000000e03067225 */ /* 0x001fca00078e0012 */
[----:B------:R-:W-:-:S03]  /*9630*/  IADD3 R7, R158, R7, RZ ;  /* 0x000000079e077210 */ /* 0x000fc60007ffe0ff */
[----:B------:R-:W-:-:S04]  /*9640*/  IMAD.WIDE.U32 R6, R22, UR43, R6 ;  /* 0x0000002b16067c25 */ /* 0x000fc8000f8e0006 */
[----:B------:R-:W-:Y:S01]  /*9650*/  IMAD.IADD R7, R159, 0x1, R7 ;  /* 0x000000019f077824 */ /* 0x000fe200078e0207 */
[----:B------:R-:W-:-:S04]  /*9660*/  LEA R10, P0, R6, R12, 0x1 ;  /* 0x0000000c060a7211 */ /* 0x000fc800078008ff */
[----:B------:R-:W-:Y:S02]  /*9670*/  LEA.HI.X R11, R6, R13, R7, 0x1, P0 ;  /* 0x0000000d060b7211 */ /* 0x000fe400000f0c07 */
[----:B------:R-:W-:-:S13]  /*9680*/  ISETP.GT.AND P0, PT, R0, 0x1, P3 ;  /* 0x000000010000780c */ /* 0x000fda0001f04270 */
[----:B------:R-:W-:Y:S05]  /*9690*/  @!P0 BRA `(.L_x_37) ;  /* 0x0000000000048947 */ /* 0x000fea0003800000 */
[----:B------:R0:W5:Y:S02]  /*96a0*/  LDG.E.LTC128B.U16 R23, desc[UR36][R10.64+0x2] ;  /* 0x000002240a177981 */ /* 0x000164000c1e1520 */
.L_x_37:
[----:B------:R-:W-:Y:S05]  /*96b0*/  BSYNC B1 ;  /* 0x0000000000017941 */ /* 0x000fea0003800000 */
.L_x_36:
[----:B------:R-:W2:Y:S01]  /*96c0*/  LDL.LU R7, [R1+0x4] ;  /* 0x0000040001077983 */ /* 0x000ea20000300800 */
[----:B-----5:R-:W-:Y:S01]  /*96d0*/  IMAD.U32 R6, R23, 0x10000, RZ ;  /* 0x0001000017067824 */ /* 0x020fe200078e00ff */
[C---:B------:R-:W-:Y:S01]  /*96e0*/  SHF.L.U64.HI R157, R14.reuse, 0x3, R15 ;  /* 0x000000030e9d7819 */ /* 0x040fe2000001020f */
[----:B------:R-:W-:Y:S01]  /*96f0*/  IMAD.SHL.U32 R156, R14, 0x8, RZ ;  /* 0x000000080e9c7824 */ /* 0x000fe200078e00ff */
[----:B------:R-:W3:Y:S01]  /*9700*/  LDL.LU R160, [R1+0x8] ;  /* 0x0000080001a07983 */ /* 0x000ee20000300800 */
[----:B------:R-:W-:-:S04]  /*9710*/  FMUL R6, R6, R16 ;  /* 0x0000001006067220 */ /* 0x000fc80000400000 */
[----:B--2---:R-:W-:-:S05]  /*9720*/  FFMA R6, R7, R2, R6 ;  /* 0x0000000207067223 */ /* 0x004fca0000000006 */
[----:B------:R-:W-:-:S05]  /*9730*/  F2FP.BF16.F32.PACK_AB R6, RZ, R6 ;  /* 0x00000006ff06723e */ /* 0x000fca00000010ff */
[----:B------:R1:W-:Y:S01]  /*9740*/  @P0 STG.E.U16 desc[UR36][R4.64+0x2], R6 ;  /* 0x0000020604000986 */ /* 0x0003e2000c101524 */
[----:B------:R-:W-:-:S04]  /*9750*/  ISETP.GT.AND P0, PT, R153, 0x8, PT ;  /* 0x000000089900780c */ /* 0x000fc80003f04270 */
[----:B------:R-:W-:Y:S01]  /*9760*/  ISETP.GT.AND P1, PT, R0, RZ, P0 ;  /* 0x000000ff0000720c */ /* 0x000fe20000724270 */
[----:B-1----:R-:W-:-:S05]  /*9770*/  IMAD.WIDE.U32 R6, R3, R14, R156 ;  /* 0x0000000e03067225 */ /* 0x002fca00078e009c */
[----:B------:R-:W-:Y:S02]  /*9780*/  IADD3 R158, R158, R7, RZ ;  /* 0x000000079e9e7210 */ /* 0x000fe40007ffe0ff */
[----:B------:R-:W-:-:S05]  /*9790*/  IADD3 R7, P2, R154, R6, RZ ;  /* 0x000000069a077210 */ /* 0x000fca0007f5e0ff */
[----:B------:R-:W-:Y:S01]  /*97a0*/  IMAD.X R9, R158, 0x1, R21, P2 ;  /* 0x000000019e097824 */ /* 0x000fe200010e0615 */
[----:B------:R-:W-:-:S04]  /*97b0*/  LEA R8, P2, R7, R12, 0x1 ;  /* 0x0000000c07087211 */ /* 0x000fc800078408ff */
[----:B------:R-:W-:-:S05]  /*97c0*/  LEA.HI.X R9, R7, R13, R9, 0x1, P2 ;  /* 0x0000000d07097211 */ /* 0x000fca00010f0c09 */
[----:B------:R1:W2:Y:S01]  /*97d0*/  @P1 LDG.E.LTC128B.U16 R23, desc[UR36][R8.64] ;  /* 0x0000002408171981 */ /* 0x0002a2000c1e1520 */
[----:B------:R-:W-:Y:S01]  /*97e0*/  IADD3 R6, P2, R18, R6, RZ ;  /* 0x0000000612067210 */ /* 0x000fe20007f5e0ff */
[----:B------:R-:W-:Y:S01]  /*97f0*/  BSSY B1, `(.L_x_38) ;  /* 0x0000016000017945 */ /* 0x000fe20003800000 */
[----:B------:R-:W-:-:S03]  /*9800*/  ISETP.GT.AND P4, PT, R0, 0x1, P0 ;  /* 0x000000010000780c */ /* 0x000fc60000784270 */
[----:B------:R-:W-:Y:S02]  /*9810*/  IMAD.X R7, R19, 0x1, R158, P2 ;  /* 0x0000000113077824 */ /* 0x000fe400010e069e */
[----:B------:R-:W-:Y:S02]  /*9820*/  IMAD.U32 R158, RZ, RZ, UR9 ;  /* 0x00000009ff9e7e24 */ /* 0x000fe4000f8e00ff */
[----:B------:R-:W-:-:S04]  /*9830*/  IMAD.WIDE.U32 R6, R22, UR43, R6 ;  /* 0x0000002b16067c25 */ /* 0x000fc8000f8e0006 */
[----:B------:R-:W-:Y:S01]  /*9840*/  IMAD.IADD R7, R159, 0x1, R7 ;  /* 0x000000019f077824 */ /* 0x000fe200078e0207 */
[----:B-1----:R-:W-:-:S04]  /*9850*/  LEA R8, P2, R6, R12, 0x1 ;  /* 0x0000000c06087211 */ /* 0x002fc800078408ff */
[----:B------:R-:W-:Y:S02]  /*9860*/  LEA.HI.X R9, R6, R13, R7, 0x1, P2 ;  /* 0x0000000d06097211 */ /* 0x000fe400010f0c07 */
[----:B--2---:R-:W-:-:S05]  /*9870*/  SHF.L.U32 R6, R23, 0x10, RZ ;  /* 0x0000001017067819 */ /* 0x004fca00000006ff */
[----:B------:R-:W-:-:S04]  /*9880*/  FMUL R6, R6, R16 ;  /* 0x0000001006067220 */ /* 0x000fc80000400000 */
[----:B---3--:R-:W-:Y:S01]  /*9890*/  FFMA R7, R160, R2, R6 ;  /* 0x00000002a0077223 */ /* 0x008fe20000000006 */
[----:B------:R-:W-:Y:S02]  /*98a0*/  IMAD.U32 R160, RZ, RZ, UR8 ;  /* 0x00000008ffa07e24 */ /* 0x000fe4000f8e00ff */
[----:B------:R-:W-:Y:S02]  /*98b0*/  IMAD.U32 R6, RZ, RZ, UR8 ;  /* 0x00000008ff067e24 */ /* 0x000fe4000f8e00ff */
[----:B------:R-:W-:Y:S02]  /*98c0*/  F2FP.BF16.F32.PACK_AB R7, RZ, R7 ;  /* 0x00000007ff07723e */ /* 0x000fe400000010ff */
[----:B------:R-:W-:Y:S02]  /*98d0*/  SHF.L.U32 R160, R160, 0x4, RZ ;  /* 0x00000004a0a07819 */ /* 0x000fe400000006ff */
[----:B------:R-:W-:Y:S02]  /*98e0*/  SHF.L.U64.HI R158, R6, 0x4, R158 ;  /* 0x00000004069e7819 */ /* 0x000fe4000001029e */
[----:B------:R-:W-:-:S02]  /*98f0*/  IADD3 R6, P2, R160, R4, RZ ;  /* 0x00000004a0067210 */ /* 0x000fc40007f5e0ff */
[----:B------:R-:W-:-:S03]  /*9900*/  PRMT R161, R7, 0x7610, R161 ;  /* 0x0000761007a17816 */ /* 0x000fc600000000a1 */
[----:B------:R-:W-:-:S05]  /*9910*/  IMAD.X R7, R158, 0x1, R5, P2 ;  /* 0x000000019e077824 */ /* 0x000fca00010e0605 */
[----:B------:R1:W-:Y:S01]  /*9920*/  @P1 STG.E.U16 desc[UR36][R6.64], R161 ;  /* 0x000000a106001986 */ /* 0x0003e2000c101524 */
[----:B------:R-:W-:Y:S05]  /*9930*/  @!P4 BRA `(.L_x_39) ;  /* 0x000000000004c947 */ /* 0x000fea0003800000 */
[----:B------:R2:W5:Y:S02]  /*9940*/  LDG.E.LTC128B.U16 R23, desc[UR36][R8.64+0x2] ;  /* 0x0000022408177981 */ /* 0x000564000c1e1520 */
.L_x_39:
[----:B------:R-:W-:Y:S05]  /*9950*/  BSYNC B1 ;  /* 0x0000000000017941 */ /* 0x000fea0003800000 */
.L_x_38:
[----:B------:R-:W3:Y:S01]  /*9960*/  LDL.LU R162, [R1+0xc] ;  /* 0x00000c0001a27983 */ /* 0x000ee20000300800 */
[----:B-1---5:R-:W-:Y:S01]  /*9970*/  IMAD.U32 R161, R23, 0x10000, RZ ;  /* 0x0001000017a17824 */ /* 0x022fe200078e00ff */
[----:B------:R-:W-:Y:S01]  /*9980*/  ISETP.GT.AND P1, PT, R0, 0x8, P3 ;  /* 0x000000080000780c */ /* 0x000fe20001f24270 */
[----:B------:R-:W-:Y:S02]  /*9990*/  BSSY B1, `(.L_x_40) ;  /* 0x0000007000017945 */ /* 0x000fe40003800000 */
[----:B------:R-:W-:-:S04]  /*99a0*/  FMUL R161, R161, R16 ;  /* 0x00000010a1a17220 */ /* 0x000fc80000400000 */
[----:B---3--:R-:W-:-:S05]  /*99b0*/  FFMA R161, R162, R2, R161 ;  /* 0x00000002a2a17223 */ /* 0x008fca00000000a1 */
[----:B------:R-:W-:-:S05]  /*99c0*/  F2FP.BF16.F32.PACK_AB R161, RZ, R161 ;  /* 0x000000a1ffa1723e */ /* 0x000fca00000010ff */
[----:B------:R1:W-:Y:S01]  /*99d0*/  @P4 STG.E.U16 desc[UR36][R6.64+0x2], R161 ;  /* 0x000002a106004986 */ /* 0x0003e2000c101524 */
[----:B------:R-:W-:Y:S05]  /*99e0*/  @!P1 BRA `(.L_x_41) ;  /* 0x0000000000049947 */ /* 0x000fea0003800000 */
[----:B------:R3:W5:Y:S02]  /*99f0*/  LDG.E.LTC128B.U16 R23, desc[UR36][R10.64+0x10] ;  /* 0x000010240a177981 */ /* 0x000764000c1e1520 */
.L_x_41:
[----:B------:R-:W-:Y:S05]  /*9a00*/  BSYNC B1 ;  /* 0x0000000000017941 */ /* 0x000fea0003800000 */
.L_x_40:
[----:B------:R-:W4:Y:S01]  /*9a10*/  LDL.LU R162, [R1+0x10] ;  /* 0x0000100001a27983 */ /* 0x000f220000300800 */
[----:B-1---5:R-:W-:Y:S01]  /*9a20*/  IMAD.U32 R161, R23, 0x10000, RZ ;  /* 0x0001000017a17824 */ /* 0x022fe200078e00ff */
[----:B------:R-:W-:Y:S01]  /*9a30*/  ISETP.GT.AND P2, PT, R0, 0x9, P3 ;  /* 0x000000090000780c */ /* 0x000fe20001f44270 */
[----:B------:R-:W-:Y:S02]  /*9a40*/  BSSY B1, `(.L_x_42) ;  /* 0x0000007000017945 */ /* 0x000fe40003800000 */
[----:B------:R-:W-:-:S04]  /*9a50*/  FMUL R161, R161, R16 ;  /* 0x00000010a1a17220 */ /* 0x000fc80000400000 */
[----:B----4-:R-:W-:-:S05]  /*9a60*/  FFMA R161, R162, R2, R161 ;  /* 0x00000002a2a17223 */ /* 0x010fca00000000a1 */
[----:B------:R-:W-:-:S05]  /*9a70*/  F2FP.BF16.F32.PACK_AB R161, RZ, R161 ;  /* 0x000000a1ffa1723e */ /* 0x000fca00000010ff */
[----:B------:R1:W-:Y:S01]  /*9a80*/  @P1 STG.E.U16 desc[UR36][R4.64+0x10], R161 ;  /* 0x000010a104001986 */ /* 0x0003e2000c101524 */
[----:B------:R-:W-:Y:S05]  /*9a90*/  @!P2 BRA `(.L_x_43) ;  /* 0x000000000004a947 */ /* 0x000fea0003800000 */
[----:B------:R4:W5:Y:S02]  /*9aa0*/  LDG.E.LTC128B.U16 R23, desc[UR36][R10.64+0x12] ;  /* 0x000012240a177981 */ /* 0x000964000c1e1520 */
.L_x_43:
[----:B------:R-:W-:Y:S05]  /*9ab0*/  BSYNC B1 ;  /* 0x0000000000017941 */ /* 0x000fea0003800000 */
.L_x_42:
[----:B------:R-:W2:Y:S01]  /*9ac0*/  LDL.LU R162, [R1+0x14] ;  /* 0x0000140001a27983 */ /* 0x000ea20000300800 */
[----:B-1---5:R-:W-:Y:S01]  /*9ad0*/  SHF.L.U32 R161, R23, 0x10, RZ ;  /* 0x0000001017a17819 */ /* 0x022fe200000006ff */
[----:B------:R-:W-:Y:S01]  /*9ae0*/  BSSY B1, `(.L_x_44) ;  /* 0x0000008000017945 */ /* 0x000fe20003800000 */
[----:B------:R-:W-:-:S03]  /*9af0*/  ISETP.GT.AND P1, PT, R0, 0x8, P0 ;  /* 0x000000080000780c */ /* 0x000fc60000724270 */
[----:B------:R-:W-:-:S04]  /*9b00*/  FMUL R161, R161, R16 ;  /* 0x00000010a1a17220 */ /* 0x000fc80000400000 */
[----:B--2---:R-:W-:-:S05]  /*9b10*/  FFMA R161, R162, R2, R161 ;  /* 0x00000002a2a17223 */ /* 0x004fca00000000a1 */
[----:B------:R-:W-:-:S05]  /*9b20*/  F2FP.BF16.F32.PACK_AB R161, RZ, R161 ;  /* 0x000000a1ffa1723e */ /* 0x000fca00000010ff */
[----:B------:R1:W-:Y:S01]  /*9b30*/  @P2 STG.E.U16 desc[UR36][R4.64+0x12], R161 ;  /* 0x000012a104002986 */ /* 0x0003e2000c101524 */
[----:B------:R-:W-:Y:S05]  /*9b40*/  @!P1 BRA `(.L_x_45) ;  /* 0x0000000000049947 */ /* 0x000fea0003800000 */
[----:B------:R2:W5:Y:S02]  /*9b50*/  LDG.E.LTC128B.U16 R23, desc[UR36][R8.64+0x10] ;  /* 0x0000102408177981 */ /* 0x000564000c1e1520 */
.L_x_45:
[----:B------:R-:W-:Y:S05]  /*9b60*/  BSYNC B1 ;  /* 0x0000000000017941 */ /* 0x000fea0003800000 */
.L_x_44:
        /* <DEDUP_REMOVED lines=10> */
.L_x_47:
[----:B------:R-:W-:Y:S05]  /*9c10*/  BSYNC B1 ;  /* 0x0000000000017941 */ /* 0x000fea0003800000 */
.L_x_46:
[----:B------:R-:W2:Y:S01]  /*9c20*/  LDL.LU R162, [R1+0x1c] ;  /* 0x00001c0001a27983 */ /* 0x000ea20000300800 */
[----:B-1---5:R-:W-:Y:S01]  /*9c30*/  IMAD.U32 R161, R23, 0x10000, RZ ;  /* 0x0001000017a17824 */ /* 0x022fe200078e00ff */
[----:B------:R-:W-:Y:S01]  /*9c40*/  ISETP.GT.AND P1, PT, R0, 0x10, P3 ;  /* 0x000000100000780c */ /* 0x000fe20001f24270 */
[----:B------:R-:W-:Y:S02]  /*9c50*/  BSSY B1, `(.L_x_48) ;  /* 0x0000007000017945 */ /* 0x000fe40003800000 */
[----:B------:R-:W-:-:S04]  /*9c60*/  FMUL R161, R161, R16 ;  /* 0x00000010a1a17220 */ /* 0x000fc80000400000 */
[----:B--2---:R-:W-:-:S05]  /*9c70*/  FFMA R161, R162, R2, R161 ;  /* 0x00000002a2a17223 */ /* 0x004fca00000000a1 */
[----:B------:R-:W-:-:S05]  /*9c80*/  F2FP.BF16.F32.PACK_AB R161, RZ, R161 ;  /* 0x000000a1ffa1723e */ /* 0x000fca00000010ff */
[----:B------:R1:W-:Y:S01]  /*9c90*/  @P2 STG.E.U16 desc[UR36][R6.64+0x12], R161 ;  /* 0x000012a106002986 */ /* 0x0003e2000c101524 */
[----:B------:R-:W-:Y:S05]  /*9ca0*/  @!P1 BRA `(.L_x_49) ;  /* 0x0000000000049947 */ /* 0x000fea0003800000 */
[----:B------:R2:W5:Y:S02]  /*9cb0*/  LDG.E.LTC128B.U16 R23, desc[UR36][R10.64+0x20] ;  /* 0x000020240a177981 */ /* 0x000564000c1e1520 */
.L_x_49:
[----:B------:R-:W-:Y:S05]  /*9cc0*/  BSYNC B1 ;  /* 0x0000000000017941 */ /* 0x000fea0003800000 */
.L_x_48:
        /* <DEDUP_REMOVED lines=10> */
.L_x_51:
[----:B------:R-:W-:Y:S05]  /*9d70*/  BSYNC B1 ;  /* 0x0000000000017941 */ /* 0x000fea0003800000 */
.L_x_50:
        /* <DEDUP_REMOVED lines=10> */
.L_x_53:
[----:B------:R-:W-:Y:S05]  /*9e20*/  BSYNC B1 ;  /* 0x0000000000017941 */ /* 0x000fea0003800000 */
.L_x_52:
        /* <DEDUP_REMOVED lines=10> */
.L_x_55:
[----:B------:R-:W-:Y:S05]  /*9ed0*/  BSYNC B1 ;  /* 0x0000000000017941 */ /* 0x000fea0003800000 */
.L_x_54:
        /* <DEDUP_REMOVED lines=10> */
.L_x_57:
[----:B------:R-:W-:Y:S05]  /*9f80*/  BSYNC B1 ;  /* 0x0000000000017941 */ /* 0x000fea0003800000 */
.L_x_56:
        /* <DEDUP_REMOVED lines=10> */
.L_x_59:
[----:B------:R-:W-:Y:S05]  /*a030*/  BSYNC B1 ;  /* 0x0000000000017941 */ /* 0x000fea0003800000 */
.L_x_58:
        /* <DEDUP_REMOVED lines=10> */
.L_x_61:
[----:B------:R-:W-:Y:S05]  /*a0e0*/  BSYNC B1 ;  /* 0x0000000000017941 */ /* 0x000fea0003800000 */
.L_x_60:
        /* <DEDUP_REMOVED lines=10> */
.L_x_63:
[----:B------:R-:W-:Y:S05]  /*a190*/  BSYNC B1 ;  /* 0x0000000000017941 */ /* 0x000fea0003800000 */
.L_x_62:
        /* <DEDUP_REMOVED lines=10> */
.L_x_65:
[----:B------:R-:W-:Y:S05]  /*a240*/  BSYNC B1 ;  /* 0x0000000000017941 */ /* 0x000fea0003800000 */
.L_x_64:
        /* <DEDUP_REMOVED lines=10> */
.L_x_67:
[----:B------:R-:W-:Y:S05]  /*a2f0*/  BSYNC B1 ;  /* 0x0000000000017941 */ /* 0x000fea0003800000 */
.L_x_66:
        /* <DEDUP_REMOVED lines=10> */
.L_x_69:
[----:B------:R-:W-:Y:S05]  /*a3a0*/  BSYNC B1 ;  /* 0x0000000000017941 */ /* 0x000fea0003800000 */
.L_x_68:
        /* <DEDUP_REMOVED lines=10> */
.L_x_71:
[----:B------:R-:W-:Y:S05]  /*a450*/  BSYNC B1 ;  /* 0x0000000000017941 */ /* 0x000fea0003800000 */
.L_x_70:
        /* <DEDUP_REMOVED lines=10> */
.L_x_73:
[----:B------:R-:W-:Y:S05]  /*a500*/  BSYNC B1 ;  /* 0x0000000000017941 */ /* 0x000fea0003800000 */
.L_x_72:
        /* <DEDUP_REMOVED lines=10> */
.L_x_75:
[----:B------:R-:W-:Y:S05]  /*a5b0*/  BSYNC B1 ;  /* 0x0000000000017941 */ /* 0x000fea0003800000 */
.L_x_74:
        /* <DEDUP_REMOVED lines=10> */
.L_x_77:
[----:B------:R-:W-:Y:S05]  /*a660*/  BSYNC B1 ;  /* 0x0000000000017941 */ /* 0x000fea0003800000 */
.L_x_76:
        /* <DEDUP_REMOVED lines=10> */
.L_x_79:
[----:B------:R-:W-:Y:S05]  /*a710*/  BSYNC B1 ;  /* 0x0000000000017941 */ /* 0x000fea0003800000 */
.L_x_78:
        /* <DEDUP_REMOVED lines=10> */
.L_x_81:
[----:B------:R-:W-:Y:S05]  /*a7c0*/  BSYNC B1 ;  /* 0x0000000000017941 */ /* 0x000fea0003800000 */
.L_x_80:
        /* <DEDUP_REMOVED lines=10> */
.L_x_83:
[----:B------:R-:W-:Y:S05]  /*a870*/  BSYNC B1 ;  /* 0x0000000000017941 */ /* 0x000fea0003800000 */
.L_x_82:
        /* <DEDUP_REMOVED lines=10> */
.L_x_85:
[----:B------:R-:W-:Y:S05]  /*a920*/  BSYNC B1 ;  /* 0x0000000000017941 */ /* 0x000fea0003800000 */
.L_x_84:
        /* <DEDUP_REMOVED lines=10> */
.L_x_87:
[----:B------:R-:W-:Y:S05]  /*a9d0*/  BSYNC B1 ;  /* 0x0000000000017941 */ /* 0x000fea0003800000 */
.L_x_86:
        /* <DEDUP_REMOVED lines=10> */
.L_x_89:
[----:B------:R-:W-:Y:S05]  /*aa80*/  BSYNC B1 ;  /* 0x0000000000017941 */ /* 0x000fea0003800000 */
.L_x_88:
        /* <DEDUP_REMOVED lines=10> */
.L_x_91:
[----:B------:R-:W-:Y:S05]  /*ab30*/  BSYNC B1 ;  /* 0x0000000000017941 */ /* 0x000fea0003800000 */
.L_x_90:
        /* <DEDUP_REMOVED lines=10> */
.L_x_93:
[----:B------:R-:W-:Y:S05]  /*abe0*/  BSYNC B1 ;  /* 0x0000000000017941 */ /* 0x000fea0003800000 */
.L_x_92:
        /* <DEDUP_REMOVED lines=10> */
.L_x_95:
[----:B------:R-:W-:Y:S05]  /*ac90*/  BSYNC B1 ;  /* 0x0000000000017941 */ /* 0x000fea0003800000 */
.L_x_94:
        /* <DEDUP_REMOVED lines=10> */
.L_x_97:
[----:B------:R-:W-:Y:S05]  /*ad40*/  BSYNC B1 ;  /* 0x0000000000017941 */ /* 0x000fea0003800000 */
.L_x_96:
        /* <DEDUP_REMOVED lines=10> */
.L_x_99:
[----:B------:R-:W-:Y:S05]  /*adf0*/  BSYNC B1 ;  /* 0x0000000000017941 */ /* 0x000fea0003800000 */
.L_x_98:
        /* <DEDUP_REMOVED lines=10> */
.L_x_101:
[----:B------:R-:W-:Y:S05]  /*aea0*/  BSYNC B1 ;  /* 0x0000000000017941 */ /* 0x000fea0003800000 */
.L_x_100:
        /* <DEDUP_REMOVED lines=10> */
.L_x_103:
[----:B------:R-:W-:Y:S05]  /*af50*/  BSYNC B1 ;  /* 0x0000000000017941 */ /* 0x000fea0003800000 */
.L_x_102:
        /* <DEDUP_REMOVED lines=10> */
.L_x_105:
[----:B------:R-:W-:Y:S05]  /*b000*/  BSYNC B1 ;  /* 0x0000000000017941 */ /* 0x000fea0003800000 */
.L_x_104:
        /* <DEDUP_REMOVED lines=10> */
.L_x_107:
[----:B------:R-:W-:Y:S05]  /*b0b0*/  BSYNC B1 ;  /* 0x0000000000017941 */ /* 0x000fea0003800000 */
.L_x_106:
        /* <DEDUP_REMOVED lines=10> */
.L_x_109:
[----:B------:R-:W-:Y:S05]  /*b160*/  BSYNC B1 ;  /* 0x0000000000017941 */ /* 0x000fea0003800000 */
.L_x_108:
        /* <DEDUP_REMOVED lines=10> */
.L_x_111:
[----:B------:R-:W-:Y:S05]  /*b210*/  BSYNC B1 ;  /* 0x0000000000017941 */ /* 0x000fea0003800000 */
.L_x_110:
        /* <DEDUP_REMOVED lines=10> */
.L_x_113:
[----:B------:R-:W-:Y:S05]  /*b2c0*/  BSYNC B1 ;  /* 0x0000000000017941 */ /* 0x000fea0003800000 */
.L_x_112:
        /* <DEDUP_REMOVED lines=10> */
.L_x_115:
[----:B------:R-:W-:Y:S05]  /*b370*/  BSYNC B1 ;  /* 0x0000000000017941 */ /* 0x000fea0003800000 */
.L_x_114:
        /* <DEDUP_REMOVED lines=10> */
.L_x_117:
[----:B------:R-:W-:Y:S05]  /*b420*/  BSYNC B1 ;  /* 0x0000000000017941 */ /* 0x000fea0003800000 */
.L_x_116:
        /* <DEDUP_REMOVED lines=10> */
.L_x_119:
[----:B------:R-:W-:Y:S05]  /*b4d0*/  BSYNC B1 ;  /* 0x0000000000017941 */ /* 0x000fea0003800000 */
.L_x_118:
        /* <DEDUP_REMOVED lines=10> */
.L_x_121:
[----:B------:R-:W-:Y:S05]  /*b580*/  BSYNC B1 ;  /* 0x0000000000017941 */ /* 0x000fea0003800000 */
.L_x_120:
        /* <DEDUP_REMOVED lines=10> */
.L_x_123:
[----:B------:R-:W-:Y:S05]  /*b630*/  BSYNC B1 ;  /* 0x0000000000017941 */ /* 0x000fea0003800000 */
.L_x_122:
        /* <DEDUP_REMOVED lines=10> */
.L_x_125:
[----:B------:R-:W-:Y:S05]  /*b6e0*/  BSYNC B1 ;  /* 0x0000000000017941 */ /* 0x000fea0003800000 */
.L_x_124:
        /* <DEDUP_REMOVED lines=10> */
.L_x_127:
[----:B------:R-:W-:Y:S05]  /*b790*/  BSYNC B1 ;  /* 0x0000000000017941 */ /* 0x000fea0003800000 */
.L_x_126:
        /* <DEDUP_REMOVED lines=10> */
.L_x_129:
[----:B------:R-:W-:Y:S05]  /*b840*/  BSYNC B1 ;  /* 0x0000000000017941 */ /* 0x000fea0003800000 */
.L_x_128:
        /* <DEDUP_REMOVED lines=10> */
.L_x_131:
[----:B------:R-:W-:Y:S05]  /*b8f0*/  BSYNC B1 ;  /* 0x0000000000017941 */ /* 0x000fea0003800000 */
.L_x_130:
        /* <DEDUP_REMOVED lines=10> */
.L_x_133:
[----:B------:R-:W-:Y:S05]  /*b9a0*/  BSYNC B1 ;  /* 0x0000000000017941 */ /* 0x000fea0003800000 */
.L_x_132:
        /* <DEDUP_REMOVED lines=10> */
.L_x_135:
[----:B------:R-:W-:Y:S05]  /*ba50*/  BSYNC B1 ;  /* 0x0000000000017941 */ /* 0x000fea0003800000 */
.L_x_134:
        /* <DEDUP_REMOVED lines=10> */
.L_x_137:
[----:B------:R-:W-:Y:S05]  /*bb00*/  BSYNC B1 ;  /* 0x0000000000017941 */ /* 0x000fea0003800000 */
.L_x_136:
        /* <DEDUP_REMOVED lines=10> */
.L_x_139:
[----:B------:R-:W-:Y:S05]  /*bbb0*/  BSYNC B1 ;  /* 0x0000000000017941 */ /* 0x000fea0003800000 */
.L_x_138:
        /* <DEDUP_REMOVED lines=10> */
.L_x_141:
[----:B------:R-:W-:Y:S05]  /*bc60*/  BSYNC B1 ;  /* 0x0000000000017941 */ /* 0x000fea0003800000 */
.L_x_140:
        /* <DEDUP_REMOVED lines=10> */
.L_x_143:
[----:B------:R-:W-:Y:S05]  /*bd10*/  BSYNC B1 ;  /* 0x0000000000017941 */ /* 0x000fea0003800000 */
.L_x_142:
        /* <DEDUP_REMOVED lines=10> */
.L_x_145:
[----:B------:R-:W-:Y:S05]  /*bdc0*/  BSYNC B1 ;  /* 0x0000000000017941 */ /* 0x000fea0003800000 */
.L_x_144:
        /* <DEDUP_REMOVED lines=10> */
.L_x_147:
[----:B------:R-:W-:Y:S05]  /*be70*/  BSYNC B1 ;  /* 0x0000000000017941 */ /* 0x000fea0003800000 */
.L_x_146:
        /* <DEDUP_REMOVED lines=10> */
.L_x_149:
[----:B------:R-:W-:Y:S05]  /*bf20*/  BSYNC B1 ;  /* 0x0000000000017941 */ /* 0x000fea0003800000 */
.L_x_148:
        /* <DEDUP_REMOVED lines=10> */
.L_x_151:
[----:B------:R-:W-:Y:S05]  /*bfd0*/  BSYNC B1 ;  /* 0x0000000000017941 */ /* 0x000fea0003800000 */
.L_x_150:
        /* <DEDUP_REMOVED lines=10> */
.L_x_153:
[----:B------:R-:W-:Y:S05]  /*c080*/  BSYNC B1 ;  /* 0x0000000000017941 */ /* 0x000fea0003800000 */
.L_x_152:
        /* <DEDUP_REMOVED lines=10> */
.L_x_155:
[----:B------:R-:W-:Y:S05]  /*c130*/  BSYNC B1 ;  /* 0x0000000000017941 */ /* 0x000fea0003800000 */
.L_x_154:
        /* <DEDUP_REMOVED lines=10> */
.L_x_157:
[----:B------:R-:W-:Y:S05]  /*c1e0*/  BSYNC B1 ;  /* 0x0000000000017941 */ /* 0x000fea0003800000 */
.L_x_156:
        /* <DEDUP_REMOVED lines=10> */
.L_x_159:
[----:B------:R-:W-:Y:S05]  /*c290*/  BSYNC B1 ;  /* 0x0000000000017941 */ /* 0x000fea0003800000 */
.L_x_158:
        /* <DEDUP_REMOVED lines=10> */
.L_x_161:
[----:B------:R-:W-:Y:S05]  /*c340*/  BSYNC B1 ;  /* 0x0000000000017941 */ /* 0x000fea0003800000 */
.L_x_160:
        /* <DEDUP_REMOVED lines=10> */
.L_x_163:
[----:B------:R-:W-:Y:S05]  /*c3f0*/  BSYNC B1 ;  /* 0x0000000000017941 */ /* 0x000fea0003800000 */
.L_x_162:
        /* <DEDUP_REMOVED lines=10> */
.L_x_165:
[----:B------:R-:W-:Y:S05]  /*c4a0*/  BSYNC B1 ;  /* 0x0000000000017941 */ /* 0x000fea0003800000 */
.L_x_164:
        /* <DEDUP_REMOVED lines=10> */
.L_x_167:
[----:B------:R-:W-:Y:S05]  /*c550*/  BSYNC B1 ;  /* 0x0000000000017941 */ /* 0x000fea0003800000 */
.L_x_166:
        /* <DEDUP_REMOVED lines=10> */
.L_x_169:
[----:B------:R-:W-:Y:S05]  /*c600*/  BSYNC B1 ;  /* 0x0000000000017941 */ /* 0x000fea0003800000 */
.L_x_168:
        /* <DEDUP_REMOVED lines=10> */
.L_x_171:
[----:B------:R-:W-:Y:S05]  /*c6b0*/  BSYNC B1 ;  /* 0x0000000000017941 */ /* 0x000fea0003800000 */
.L_x_170:
        /* <DEDUP_REMOVED lines=10> */
.L_x_173:
[----:B------:R-:W-:Y:S05]  /*c760*/  BSYNC B1 ;  /* 0x0000000000017941 */ /* 0x000fea0003800000 */
.L_x_172:
        /* <DEDUP_REMOVED lines=10> */
.L_x_175:
[----:B------:R-:W-:Y:S05]  /*c810*/  BSYNC B1 ;  /* 0x0000000000017941 */ /* 0x000fea0003800000 */
.L_x_174:
        /* <DEDUP_REMOVED lines=10> */
.L_x_177:
[----:B------:R-:W-:Y:S05]  /*c8c0*/  BSYNC B1 ;  /* 0x0000000000017941 */ /* 0x000fea0003800000 */
.L_x_176:
        /* <DEDUP_REMOVED lines=10> */
.L_x_179:
[----:B------:R-:W-:Y:S05]  /*c970*/  BSYNC B1 ;  /* 0x0000000000017941 */ /* 0x000fea0003800000 */
.L_x_178:
        /* <DEDUP_REMOVED lines=10> */
.L_x_181:
[----:B------:R-:W-:Y:S05]  /*ca20*/  BSYNC B1 ;  /* 0x0000000000017941 */ /* 0x000fea0003800000 */
.L_x_180:
        /* <DEDUP_REMOVED lines=10> */
.L_x_183:
[----:B------:R-:W-:Y:S05]  /*cad0*/  BSYNC B1 ;  /* 0x0000000000017941 */ /* 0x000fea0003800000 */
.L_x_182:
        /* <DEDUP_REMOVED lines=10> */
.L_x_185:
[----:B------:R-:W-:Y:S05]  /*cb80*/  BSYNC B1 ;  /* 0x0000000000017941 */ /* 0x000fea0003800000 */
.L_x_184:
        /* <DEDUP_REMOVED lines=10> */
.L_x_187:
[----:B------:R-:W-:Y:S05]  /*cc30*/  BSYNC B1 ;  /* 0x0000000000017941 */ /* 0x000fea0003800000 */
.L_x_186:
        /* <DEDUP_REMOVED lines=10> */
.L_x_189:
[----:B------:R-:W-:Y:S05]  /*cce0*/  BSYNC B1 ;  /* 0x0000000000017941 */ /* 0x000fea0003800000 */
.L_x_188:
        /* <DEDUP_REMOVED lines=10> */
.L_x_191:
[----:B------:R-:W-:Y:S05]  /*cd90*/  BSYNC B1 ;  /* 0x0000000000017941 */ /* 0x000fea0003800000 */
.L_x_190:
        /* <DEDUP_REMOVED lines=10> */
.L_x_193:
[----:B------:R-:W-:Y:S05]  /*ce40*/  BSYNC B1 ;  /* 0x0000000000017941 */ /* 0x000fea0003800000 */
.L_x_192:
        /* <DEDUP_REMOVED lines=10> */
.L_x_195:
[----:B------:R-:W-:Y:S05]  /*cef0*/  BSYNC B1 ;  /* 0x0000000000017941 */ /* 0x000fea0003800000 */
.L_x_194:
        /* <DEDUP_REMOVED lines=10> */
.L_x_197:
[----:B------:R-:W-:Y:S05]  /*cfa0*/  BSYNC B1 ;  /* 0x0000000000017941 */ /* 0x000fea0003800000 */
.L_x_196:
        /* <DEDUP_REMOVED lines=10> */
.L_x_199:
[----:B------:R-:W-:Y:S05]  /*d050*/  BSYNC B1 ;  /* 0x0000000000017941 */ /* 0x000fea0003800000 */
.L_x_198:
        /* <DEDUP_REMOVED lines=10> */
.L_x_201:
[----:B------:R-:W-:Y:S05]  /*d100*/  BSYNC B1 ;  /* 0x0000000000017941 */ /* 0x000fea0003800000 */
.L_x_200:
        /* <DEDUP_REMOVED lines=10> */
.L_x_203:
[----:B------:R-:W-:Y:S05]  /*d1b0*/  BSYNC B1 ;  /* 0x0000000000017941 */ /* 0x000fea0003800000 */
.L_x_202:
        /* <DEDUP_REMOVED lines=10> */
.L_x_205:
[----:B------:R-:W-:Y:S05]  /*d260*/  BSYNC B1 ;  /* 0x0000000000017941 */ /* 0x000fea0003800000 */
.L_x_204:
        /* <DEDUP_REMOVED lines=10> */
.L_x_207:
[----:B------:R-:W-:Y:S05]  /*d310*/  BSYNC B1 ;  /* 0x0000000000017941 */ /* 0x000fea0003800000 */
.L_x_206:
        /* <DEDUP_REMOVED lines=10> */
.L_x_209:
[----:B------:R-:W-:Y:S05]  /*d3c0*/  BSYNC B1 ;  /* 0x0000000000017941 */ /* 0x000fea0003800000 */
.L_x_208:
        /* <DEDUP_REMOVED lines=10> */
.L_x_211:
[----:B------:R-:W-:Y:S05]  /*d470*/  BSYNC B1 ;  /* 0x0000000000017941 */ /* 0x000fea0003800000 */
.L_x_210:
        /* <DEDUP_REMOVED lines=10> */
.L_x_213:
[----:B------:R-:W-:Y:S05]  /*d520*/  BSYNC B1 ;  /* 0x0000000000017941 */ /* 0x000fea0003800000 */
.L_x_212:
        /* <DEDUP_REMOVED lines=10> */
.L_x_215:
[----:B------:R-:W-:Y:S05]  /*d5d0*/  BSYNC B1 ;  /* 0x0000000000017941 */ /* 0x000fea0003800000 */
.L_x_214:
        /* <DEDUP_REMOVED lines=10> */
.L_x_217:
[----:B------:R-:W-:Y:S05]  /*d680*/  BSYNC B1 ;  /* 0x0000000000017941 */ /* 0x000fea0003800000 */
.L_x_216:
        /* <DEDUP_REMOVED lines=10> */
.L_x_219:
[----:B------:R-:W-:Y:S05]  /*d730*/  BSYNC B1 ;  /* 0x0000000000017941 */ /* 0x000fea0003800000 */
.L_x_218:
        /* <DEDUP_REMOVED lines=10> */
.L_x_221:
[----:B------:R-:W-:Y:S05]  /*d7e0*/  BSYNC B1 ;  /* 0x0000000000017941 */ /* 0x000fea0003800000 */
.L_x_220:
        /* <DEDUP_REMOVED lines=10> */
.L_x_223:
[----:B------:R-:W-:Y:S05]  /*d890*/  BSYNC B1 ;  /* 0x0000000000017941 */ /* 0x000fea0003800000 */
.L_x_222:
        /* <DEDUP_REMOVED lines=10> */
.L_x_225:
[----:B------:R-:W-:Y:S05]  /*d940*/  BSYNC B1 ;  /* 0x0000000000017941 */ /* 0x000fea0003800000 */
.L_x_224:
        /* <DEDUP_REMOVED lines=10> */
.L_x_227:
[----:B------:R-:W-:Y:S05]  /*d9f0*/  BSYNC B1 ;  /* 0x0000000000017941 */ /* 0x000fea0003800000 */
.L_x_226:
        /* <DEDUP_REMOVED lines=10> */
.L_x_229:
[----:B------:R-:W-:Y:S05]  /*daa0*/  BSYNC B1 ;  /* 0x0000000000017941 */ /* 0x000fea0003800000 */
.L_x_228:
        /* <DEDUP_REMOVED lines=10> */
.L_x_231:
[----:B------:R-:W-:Y:S05]  /*db50*/  BSYNC B1 ;  /* 0x0000000000017941 */ /* 0x000fea0003800000 */
.L_x_230:
        /* <DEDUP_REMOVED lines=10> */
.L_x_233:
[----:B------:R-:W-:Y:S05]  /*dc00*/  BSYNC B1 ;  /* 0x0000000000017941 */ /* 0x000fea0003800000 */
.L_x_232:
        /* <DEDUP_REMOVED lines=10> */
.L_x_235:
[----:B------:R-:W-:Y:S05]  /*dcb0*/  BSYNC B1 ;  /* 0x0000000000017941 */ /* 0x000fea0003800000 */
.L_x_234:
        /* <DEDUP_REMOVED lines=10> */
.L_x_237:
[----:B------:R-:W-:Y:S05]  /*dd60*/  BSYNC B1 ;  /* 0x0000000000017941 */ /* 0x000fea0003800000 */
.L_x_236:
        /* <DEDUP_REMOVED lines=10> */
.L_x_239:
[----:B------:R-:W-:Y:S05]  /*de10*/  BSYNC B1 ;  /* 0x0000000000017941 */ /* 0x000fea0003800000 */
.L_x_238:
        /* <DEDUP_REMOVED lines=10> */
.L_x_241:
[----:B------:R-:W-:Y:S05]  /*dec0*/  BSYNC B1 ;  /* 0x0000000000017941 */ /* 0x000fea0003800000 */
.L_x_240:
        /* <DEDUP_REMOVED lines=10> */
.L_x_243:
[----:B------:R-:W-:Y:S05]  /*df70*/  BSYNC B1 ;  /* 0x0000000000017941 */ /* 0x000fea0003800000 */
.L_x_242:
        /* <DEDUP_REMOVED lines=10> */
.L_x_245:
[----:B------:R-:W-:Y:S05]  /*e020*/  BSYNC B1 ;  /* 0x0000000000017941 */ /* 0x000fea0003800000 */
.L_x_244:
        /* <DEDUP_REMOVED lines=10> */
.L_x_247:
[----:B------:R-:W-:Y:S05]  /*e0d0*/  BSYNC B1 ;  /* 0x0000000000017941 */ /* 0x000fea0003800000 */
.L_x_246:
        /* <DEDUP_REMOVED lines=10> */
.L_x_249:
[----:B------:R-:W-:Y:S05]  /*e180*/  BSYNC B1 ;  /* 0x0000000000017941 */ /* 0x000fea0003800000 */
.L_x_248:
        /* <DEDUP_REMOVED lines=10> */
.L_x_251:
[----:B------:R-:W-:Y:S05]  /*e230*/  BSYNC B1 ;  /* 0x0000000000017941 */ /* 0x000fea0003800000 */
.L_x_250:
        /* <DEDUP_REMOVED lines=10> */
.L_x_253:
[----:B------:R-:W-:Y:S05]  /*e2e0*/  BSYNC B1 ;  /* 0x0000000000017941 */ /* 0x000fea0003800000 */
.L_x_252:
        /* <DEDUP_REMOVED lines=10> */
.L_x_255:
[----:B------:R-:W-:Y:S05]  /*e390*/  BSYNC B1 ;  /* 0x0000000000017941 */ /* 0x000fea0003800000 */
.L_x_254:
        /* <DEDUP_REMOVED lines=10> */
.L_x_257:
[----:B------:R-:W-:Y:S05]  /*e440*/  BSYNC B1 ;  /* 0x0000000000017941 */ /* 0x000fea0003800000 */
.L_x_256:
        /* <DEDUP_REMOVED lines=10> */
.L_x_259:
[----:B------:R-:W-:Y:S05]  /*e4f0*/  BSYNC B1 ;  /* 0x0000000000017941 */ /* 0x000fea0003800000 */
.L_x_258:
        /* <DEDUP_REMOVED lines=10> */
.L_x_261:
[----:B------:R-:W-:Y:S05]  /*e5a0*/  BSYNC B1 ;  /* 0x0000000000017941 */ /* 0x000fea0003800000 */
.L_x_260:
        /* <DEDUP_REMOVED lines=10> */
.L_x_263:
[----:B------:R-:W-:Y:S05]  /*e650*/  BSYNC B1 ;  /* 0x0000000000017941 */ /* 0x000fea0003800000 */
.L_x_262:
        /* <DEDUP_REMOVED lines=10> */
.L_x_265:
[----:B------:R-:W-:Y:S05]  /*e700*/  BSYNC B1 ;  /* 0x0000000000017941 */ /* 0x000fea0003800000 */
.L_x_264:
        /* <DEDUP_REMOVED lines=10> */
.L_x_267:
[----:B------:R-:W-:Y:S05]  /*e7b0*/  BSYNC B1 ;  /* 0x0000000000017941 */ /* 0x000fea0003800000 */
.L_x_266:
        /* <DEDUP_REMOVED lines=10> */
.L_x_269:
[----:B------:R-:W-:Y:S05]  /*e860*/  BSYNC B1 ;  /* 0x0000000000017941 */ /* 0x000fea0003800000 */
.L_x_268:
        /* <DEDUP_REMOVED lines=10> */
.L_x_271:
[----:B------:R-:W-:Y:S05]  /*e910*/  BSYNC B1 ;  /* 0x0000000000017941 */ /* 0x000fea0003800000 */
.L_x_270:
        /* <DEDUP_REMOVED lines=10> */
.L_x_273:
[----:B------:R-:W-:Y:S05]  /*e9c0*/  BSYNC B1 ;  /* 0x0000000000017941 */ /* 0x000fea0003800000 */
.L_x_272:
        /* <DEDUP_REMOVED lines=10> */
.L_x_275:
[----:B------:R-:W-:Y:S05]  /*ea70*/  BSYNC B1 ;  /* 0x0000000000017941 */ /* 0x000fea0003800000 */
.L_x_274:
        /* <DEDUP_REMOVED lines=10> */
.L_x_277:
[----:B------:R-:W-:Y:S05]  /*eb20*/  BSYNC B1 ;  /* 0x0000000000017941 */ /* 0x000fea0003800000 */
.L_x_276:
        /* <DEDUP_REMOVED lines=10> */
.L_x_279:
[----:B------:R-:W-:Y:S05]  /*ebd0*/  BSYNC B1 ;  /* 0x0000000000017941 */ /* 0x000fea0003800000 */
.L_x_278:
        /* <DEDUP_REMOVED lines=10> */
.L_x_281:
[----:B------:R-:W-:Y:S05]  /*ec80*/  BSYNC B1 ;  /* 0x0000000000017941 */ /* 0x000fea0003800000 */
.L_x_280:
        /* <DEDUP_REMOVED lines=10> */
.L_x_283:
[----:B------:R-:W-:Y:S05]  /*ed30*/  BSYNC B1 ;  /* 0x0000000000017941 */ /* 0x000fea0003800000 */
.L_x_282:
[----:B0-234-:R-:W2:Y:S01]  /*ed40*/  LDL.LU R10, [R1+0x1f4] ;  /* 0x0001f400010a7983 */ /* 0x01dea20000300800 */
[----:B-----5:R-:W-:Y:S01]  /*ed50*/  SHF.L.U32 R11, R23, 0x10, RZ ;  /* 0x00000010170b7819 */ /* 0x020fe200000006ff */
        /* <DEDUP_REMOVED lines=8> */
.L_x_285:
[----:B------:R-:W-:Y:S05]  /*ede0*/  BSYNC B1 ;  /* 0x0000000000017941 */ /* 0x000fea0003800000 */
.L_x_284:
[----:B------:R-:W3:Y:S01]  /*edf0*/  LDL.LU R10, [R1+0x1f8] ;  /* 0x0001f800010a7983 */ /* 0x000ee20000300800 */
[----:B0----5:R-:W-:Y:S01]  /*ee00*/  IMAD.U32 R11, R23, 0x10000, RZ ;  /* 0x00010000170b7824 */ /* 0x021fe200078e00ff */
[----:B------:R-:W-:Y:S01]  /*ee10*/  ISETP.GT.AND P1, PT, R0, 0xf9, P0 ;  /* 0x000000f90000780c */ /* 0x000fe20000724270 */
[----:B------:R-:W-:Y:S01]  /*ee20*/  BSSY B1, `(.L_x_286) ;  /* 0x000000a000017945 */ /* 0x000fe20003800000 */
[----:B------:R-:W-:Y:S01]  /*ee30*/  IADD3 R169, P0, R3, 0x80, RZ ;  /* 0x0000008003a97810 */ /* 0x000fe20007f1e0ff */
[----:B------:R-:W-:-:S04]  /*ee40*/  FMUL R11, R11, R16 ;  /* 0x000000100b0b7220 */ /* 0x000fc80000400000 */
[----:B---3--:R-:W-:-:S05]  /*ee50*/  FFMA R11, R10, R2, R11 ;  /* 0x000000020a0b7223 */ /* 0x008fca000000000b */
[----:B------:R-:W-:-:S04]  /*ee60*/  F2FP.BF16.F32.PACK_AB R11, RZ, R11 ;  /* 0x0000000bff0b723e */ /* 0x000fc800000010ff */
[----:B------:R-:W-:Y:S01]  /*ee70*/  PRMT R3, R11, 0x7610, R3 ;  /* 0x000076100b037816 */ /* 0x000fe20000000003 */
[----:B------:R-:W-:-:S04]  /*ee80*/  IMAD.X R11, RZ, RZ, UR7, P0 ;  /* 0x00000007ff0b7e24 */ /* 0x000fc800080e06ff */
[----:B------:R0:W-:Y:S01]  /*ee90*/  @P2 STG.E.U16 desc[UR36][R6.64+0x1f0], R3 ;  /* 0x0001f00306002986 */ /* 0x0001e2000c101524 */
[----:B------:R-:W-:Y:S05]  /*eea0*/  @!P1 BRA `(.L_x_287) ;  /* 0x0000000000049947 */ /* 0x000fea0003800000 */
[----:B------:R3:W5:Y:S02]  /*eeb0*/  LDG.E.LTC128B.U16 R23, desc[UR36][R8.64+0x1f2] ;  /* 0x0001f22408177981 */ /* 0x000764000c1e1520 */
.L_x_287:
[----:B------:R-:W-:Y:S05]  /*eec0*/  BSYNC B1 ;  /* 0x0000000000017941 */ /* 0x000fea0003800000 */
.L_x_286:
[----:B------:R-:W4:Y:S01]  /*eed0*/  LDL.LU R10, [R1+0x1fc] ;  /* 0x0001fc00010a7983 */ /* 0x000f220000300800 */
[----:B0----5:R-:W-:Y:S01]  /*eee0*/  IMAD.U32 R3, R23, 0x10000, RZ ;  /* 0x0001000017037824 */ /* 0x021fe200078e00ff */
[----:B------:R-:W-:Y:S01]  /*eef0*/  ISETP.GT.AND P0, PT, R153, 0x80, PT ;  /* 0x000000809900780c */ /* 0x000fe20003f04270 */
[----:B--23--:R-:W-:Y:S02]  /*ef00*/  IMAD R8, R11, R14, RZ ;  /* 0x0000000e0b087224 */ /* 0x00cfe400078e02ff */
[----:B------:R-:W-:Y:S01]  /*ef10*/  FMUL R3, R3, R16 ;  /* 0x0000001003037220 */ /* 0x000fe20000400000 */
[----:B------:R-:W-:Y:S01]  /*ef20*/  ISETP.GT.AND P4, PT, R0, RZ, P0 ;  /* 0x000000ff0000720c */ /* 0x000fe20000784270 */
[C---:B------:R-:W-:Y:S02]  /*ef30*/  IMAD R167, R169.reuse, R15, R8 ;  /* 0x0000000fa9a77224 */ /* 0x040fe400078e0208 */
[----:B------:R-:W-:-:S05]  /*ef40*/  IMAD.WIDE.U32 R8, R169, R14, R20 ;  /* 0x0000000ea9087225 */ /* 0x000fca00078e0014 */
[----:B------:R-:W-:Y:S01]  /*ef50*/  IADD3 R9, R9, R167, RZ ;  /* 0x000000a709097210 */ /* 0x000fe20007ffe0ff */
[----:B----4-:R-:W-:Y:S01]  /*ef60*/  FFMA R3, R10, R2, R3 ;  /* 0x000000020a037223 */ /* 0x010fe20000000003 */
[----:B------:R-:W-:-:S04]  /*ef70*/  LEA R10, P2, R8, R12, 0x1 ;  /* 0x0000000c080a7211 */ /* 0x000fc800078408ff */
[----:B------:R-:W-:Y:S02]  /*ef80*/  F2FP.BF16.F32.PACK_AB R3, RZ, R3 ;  /* 0x00000003ff03723e */ /* 0x000fe400000010ff */
[--C-:B------:R-:W-:Y:S02]  /*ef90*/  LEA.HI.X R11, R8, R13, R9.reuse, 0x1, P2 ;  /* 0x0000000d080b7211 */ /* 0x100fe400010f0c09 */
[----:B------:R-:W-:-:S05]  /*efa0*/  PRMT R9, R3, 0x7610, R9 ;  /* 0x0000761003097816 */ /* 0x000fca0000000009 */
[----:B------:R0:W-:Y:S04]  /*efb0*/  @P1 STG.E.U16 desc[UR36][R6.64+0x1f2], R9 ;  /* 0x0001f20906001986 */ /* 0x0001e8000c101524 */
[----:B------:R-:W2:Y:S01]  /*efc0*/  @P4 LDG.E.LTC128B.U16 R23, desc[UR36][R10.64] ;  /* 0x000000240a174981 */ /* 0x000ea2000c1e1520 */
[----:B-1----:R-:W-:Y:S01]  /*efd0*/  IMAD.U32 R161, RZ, RZ, UR8 ;  /* 0x00000008ffa17e24 */ /* 0x002fe2000f8e00ff */
[----:B------:R-:W-:Y:S01]  /*efe0*/  MOV R165, UR8 ;  /* 0x0000000800a57c02 */ /* 0x000fe20008000f00 */
[----:B------:R-:W-:Y:S01]  /*eff0*/  IMAD.U32 R164, RZ, RZ, UR9 ;  /* 0x00000009ffa47e24 */ /* 0x000fe2000f8e00ff */
[----:B------:R-:W-:Y:S01]  /*f000*/  ISETP.GT.AND P2, PT, R0, 0x1, P0 ;  /* 0x000000010000780c */ /* 0x000fe20000744270 */
[----:B------:R-:W-:Y:S01]  /*f010*/  IMAD.SHL.U32 R161, R161, 0x100, RZ ;  /* 0x00000100a1a17824 */ /* 0x000fe200078e00ff */
[----:B------:R-:W-:Y:S01]  /*f020*/  BSSY B1, `(.L_x_288) ;  /* 0x0000011000017945 */ /* 0x000fe20003800000 */
[----:B0-----:R-:W-:Y:S01]  /*f030*/  IMAD.WIDE.U32 R8, R169, R14, R18 ;  /* 0x0000000ea9087225 */ /* 0x001fe200078e0012 */
[----:B------:R-:W-:-:S03]  /*f040*/  SHF.L.U64.HI R165, R165, 0x8, R164 ;  /* 0x00000008a5a57819 */ /* 0x000fc600000102a4 */
[----:B------:R-:W-:Y:S02]  /*f050*/  IMAD.IADD R9, R167, 0x1, R9 ;  /* 0x00000001a7097824 */ /* 0x000fe400078e0209 */
[----:B------:R-:W-:Y:S01]  /*f060*/  IMAD.WIDE.U32 R162, R22, UR43, R8 ;  /* 0x0000002b16a27c25 */ /* 0x000fe2000f8e0008 */
[----:B------:R-:W-:-:S03]  /*f070*/  IADD3 R8, P1, R161, R4, RZ ;  /* 0x00000004a1087210 */ /* 0x000fc60007f3e0ff */
[----:B------:R-:W-:Y:S01]  /*f080*/  IMAD.IADD R7, R159, 0x1, R163 ;  /* 0x000000019f077824 */ /* 0x000fe200078e02a3 */
[----:B------:R-:W-:Y:S02]  /*f090*/  IADD3.X R9, R165, R5, RZ, P1, !PT ;  /* 0x00000005a5097210 */ /* 0x000fe40000ffe4ff */
[----:B------:R-:W-:-:S04]  /*f0a0*/  LEA R6, P3, R162, R12, 0x1 ;  /* 0x0000000ca2067211 */ /* 0x000fc800078608ff */
[----:B------:R-:W-:Y:S01]  /*f0b0*/  LEA.HI.X R7, R162, R13, R7, 0x1, P3 ;  /* 0x0000000da2077211 */ /* 0x000fe200018f0c07 */
[----:B--2---:R-:W-:-:S04]  /*f0c0*/  IMAD.U32 R3, R23, 0x10000, RZ ;  /* 0x0001000017037824 */ /* 0x004fc800078e00ff */
[----:B------:R-:W-:-:S04]  /*f0d0*/  FMUL R3, R3, R16 ;  /* 0x0000001003037220 */ /* 0x000fc80000400000 */
[----:B------:R-:W-:-:S05]  /*f0e0*/  FFMA R3, R24, R2, R3 ;  /* 0x0000000218037223 */ /* 0x000fca0000000003 */
[----:B------:R-:W-:-:S05]  /*f0f0*/  F2FP.BF16.F32.PACK_AB R3, RZ, R3 ;  /* 0x00000003ff03723e */ /* 0x000fca00000010ff */
[----:B------:R0:W-:Y:S01]  /*f100*/  @P4 STG.E.U16 desc[UR36][R8.64], R3 ;  /* 0x0000000308004986 */ /* 0x0001e2000c101524 */
[----:B------:R-:W-:Y:S05]  /*f110*/  @!P2 BRA `(.L_x_289) ;  /* 0x000000000004a947 */ /* 0x000fea0003800000 */
[----:B------:R1:W5:Y:S02]  /*f120*/  LDG.E.LTC128B.U16 R23, desc[UR36][R6.64+0x2] ;  /* 0x0000022406177981 */ /* 0x000364000c1e1520 */
.L_x_289:
[----:B------:R-:W-:Y:S05]  /*f130*/  BSYNC B1 ;  /* 0x0000000000017941 */ /* 0x000fea0003800000 */
.L_x_288:
[----:B0----5:R-:W-:Y:S01]  /*f140*/  IMAD.U32 R3, R23, 0x10000, RZ ;  /* 0x0001000017037824 */ /* 0x021fe200078e00ff */
[----:B------:R-:W-:Y:S01]  /*f150*/  ISETP.GT.AND P1, PT, R153, 0x88, PT ;  /* 0x000000889900780c */ /* 0x000fe20003f24270 */
[----:B------:R-:W-:Y:S01]  /*f160*/  IMAD.WIDE.U32 R14, R169, R14, R156 ;  /* 0x0000000ea90e7225 */ /* 0x000fe200078e009c */
[----:B------:R-:W-:Y:S03]  /*f170*/  BSSY B1, `(.L_x_290) ;  /* 0x0000010000017945 */ /* 0x000fe60003800000 */
[----:B------:R-:W-:Y:S01]  /*f180*/  FMUL R10, R3, R16 ;  /* 0x00000010030a7220 */ /* 0x000fe20000400000 */
[----:B------:R-:W-:Y:S01]  /*f190*/  ISETP.GT.AND P3, PT, R0, RZ, P1 ;  /* 0x000000ff0000720c */ /* 0x000fe20000f64270 */
[----:B------:R-:W-:Y:S01]  /*f1a0*/  IMAD.IADD R167, R167, 0x1, R15 ;  /* 0x00000001a7a77824 */ /* 0x000fe200078e020f */
[----:B------:R-:W-:Y:S01]  /*f1b0*/  IADD3 R154, P4, R154, R14, RZ ;  /* 0x0000000e9a9a7210 */ /* 0x000fe20007f9e0ff */
[----:B------:R-:W-:Y:S01]  /*f1c0*/  FFMA R10, R25, R2, R10 ;  /* 0x00000002190a7223 */ /* 0x000fe2000000000a */
[----:B------:R-:W-:-:S03]  /*f1d0*/  IADD3 R14, P5, R18, R14, RZ ;  /* 0x0000000e120e7210 */ /* 0x000fc60007fbe0ff */
[--C-:B------:R-:W-:Y:S01]  /*f1e0*/  IMAD.X R20, R167, 0x1, R21.reuse, P4 ;  /* 0x00000001a7147824 */ /* 0x100fe200020e0615 */
[----:B------:R-:W-:Y:S02]  /*f1f0*/  F2FP.BF16.F32.PACK_AB R3, RZ, R10 ;  /* 0x0000000aff03723e */ /* 0x000fe400000010ff */
[C---:B------:R-:W-:Y:S02]  /*f200*/  LEA R10, P4, R154.reuse, R12, 0x1 ;  /* 0x0000000c9a0a7211 */ /* 0x040fe400078808ff */
[----:B------:R-:W-:Y:S02]  /*f210*/  PRMT R21, R3, 0x7610, R21 ;  /* 0x0000761003157816 */ /* 0x000fe40000000015 */
[----:B------:R-:W-:Y:S02]  /*f220*/  LEA.HI.X R11, R154, R13, R20, 0x1, P4 ;  /* 0x0000000d9a0b7211 */ /* 0x000fe400020f0c14 */
[----:B------:R-:W-:Y:S01]  /*f230*/  PRMT R3, R23, 0x7610, R3 ;  /* 0x0000761017037816 */ /* 0x000fe20000000003 */
[----:B------:R0:W-:Y:S01]  /*f240*/  @P2 STG.E.U16 desc[UR36][R8.64+0x2], R21 ;  /* 0x0000021508002986 */ /* 0x0001e2000c101524 */
[----:B------:R-:W-:Y:S05]  /*f250*/  @!P3 BRA `(.L_x_291) ;  /* 0x000000000004b947 */ /* 0x000fea0003800000 */
[----:B------:R2:W5:Y:S02]  /*f260*/  LDG.E.LTC128B.U16 R3, desc[UR36][R10.64] ;  /* 0x000000240a037981 */ /* 0x000564000c1e1520 */
.L_x_291:
[----:B------:R-:W-:Y:S05]  /*f270*/  BSYNC B1 ;  /* 0x0000000000017941 */ /* 0x000fea0003800000 */
.L_x_290:
[----:B--2--5:R-:W-:Y:S01]  /*f280*/  SHF.L.U32 R11, R3, 0x10, RZ ;  /* 0x00000010030b7819 */ /* 0x024fe200000006ff */
[----:B------:R-:W-:Y:S01]  /*f290*/  IMAD.X R15, R19, 0x1, R167, P5 ;  /* 0x00000001130f7824 */ /* 0x000fe200028e06a7 */
[----:B------:R-:W-:Y:S01]  /*f2a0*/  IADD3 R10, P2, R8, R160, RZ ;  /* 0x000000a0080a7210 */ /* 0x000fe20007f5e0ff */
[----:B------:R-:W-:Y:S01]  /*f2b0*/  BSSY B1, `(.L_x_292) ;  /* 0x000000d000017945 */ /* 0x000fe20003800000 */
[----:B------:R-:W-:Y:S01]  /*f2c0*/  ISETP.GT.AND P5, PT, R0, 0x1, P1 ;  /* 0x000000010000780c */ /* 0x000fe20000fa4270 */
[----:B------:R-:W-:Y:S01]  /*f2d0*/  FMUL R11, R11, R16 ;  /* 0x000000100b0b7220 */ /* 0x000fe20000400000 */
[----:B------:R-:W-:-:S04]  /*f2e0*/  IMAD.WIDE.U32 R22, R22, UR43, R14 ;  /* 0x0000002b16167c25 */ /* 0x000fc8000f8e000e */
[----:B------:R-:W-:Y:S01]  /*f2f0*/  FFMA R11, R26, R2, R11 ;  /* 0x000000021a0b7223 */ /* 0x000fe2000000000b */
[----:B------:R-:W-:Y:S01]  /*f300*/  IMAD.IADD R159, R159, 0x1, R23 ;  /* 0x000000019f9f7824 */ /* 0x000fe200078e0217 */
[----:B------:R-:W-:-:S03]  /*f310*/  LEA R12, P4, R22, R12, 0x1 ;  /* 0x0000000c160c7211 */ /* 0x000fc600078808ff */
[----:B------:R-:W-:Y:S01]  /*f320*/  F2FP.BF16.F32.PACK_AB R14, RZ, R11 ;  /* 0x0000000bff0e723e */ /* 0x000fe200000010ff */
[----:B------:R-:W-:Y:S01]  /*f330*/  IMAD.X R11, R9, 0x1, R158, P2 ;  /* 0x00000001090b7824 */ /* 0x000fe200010e069e */
[----:B------:R-:W-:-:S04]  /*f340*/  LEA.HI.X R13, R22, R13, R159, 0x1, P4 ;  /* 0x0000000d160d7211 */ /* 0x000fc800020f0c9f */
[----:B------:R2:W-:Y:S01]  /*f350*/  @P3 STG.E.U16 desc[UR36][R10.64], R14 ;  /* 0x0000000e0a003986 */ /* 0x0005e2000c101524 */
[----:B------:R-:W-:Y:S05]  /*f360*/  @!P5 BRA `(.L_x_293) ;  /* 0x000000000004d947 */ /* 0x000fea0003800000 */
[----:B------:R3:W5:Y:S02]  /*f370*/  LDG.E.LTC128B.U16 R3, desc[UR36][R12.64+0x2] ;  /* 0x000002240c037981 */ /* 0x000764000c1e1520 */
.L_x_293:
[----:B------:R-:W-:Y:S05]  /*f380*/  BSYNC B1 ;  /* 0x0000000000017941 */ /* 0x000fea0003800000 */
.L_x_292:
[----:B-----5:R-:W-:Y:S01]  /*f390*/  SHF.L.U32 R15, R3, 0x10, RZ ;  /* 0x00000010030f7819 */ /* 0x020fe200000006ff */
[----:B------:R-:W-:Y:S01]  /*f3a0*/  BSSY B1, `(.L_x_294) ;  /* 0x0000008000017945 */ /* 0x000fe20003800000 */
[----:B------:R-:W-:-:S03]  /*f3b0*/  ISETP.GT.AND P2, PT, R0, 0x8, P0 ;  /* 0x000000080000780c */ /* 0x000fc60000744270 */
[----:B--2---:R-:W-:-:S04]  /*f3c0*/  FMUL R14, R15, R16 ;  /* 0x000000100f0e7220 */ /* 0x004fc80000400000 */
[----:B------:R-:W-:-:S05]  /*f3d0*/  FFMA R14, R27, R2, R14 ;  /* 0x000000021b0e7223 */ /* 0x000fca000000000e */
[----:B------:R-:W-:-:S05]  /*f3e0*/  F2FP.BF16.F32.PACK_AB R14, RZ, R14 ;  /* 0x0000000eff0e723e */ /* 0x000fca00000010ff */
[----:B------:R2:W-:Y:S01]  /*f3f0*/  @P5 STG.E.U16 desc[UR36][R10.64+0x2], R14 ;  /* 0x0000020e0a005986 */ /* 0x0005e2000c101524 */
[----:B------:R-:W-:Y:S05]  /*f400*/  @!P2 BRA `(.L_x_295) ;  /* 0x000000000004a947 */ /* 0x000fea0003800000 */
[----:B------:R4:W5:Y:S02]  /*f410*/  LDG.E.LTC128B.U16 R3, desc[UR36][R6.64+0x10] ;  /* 0x0000102406037981 */ /* 0x000964000c1e1520 */
.L_x_295:
[----:B------:R-:W-:Y:S05]  /*f420*/  BSYNC B1 ;  /* 0x0000000000017941 */ /* 0x000fea0003800000 */
.L_x_294:
[----:B--2--5:R-:W-:Y:S01]  /*f430*/  IMAD.U32 R11, R3, 0x10000, RZ ;  /* 0x00010000030b7824 */ /* 0x024fe200078e00ff */
[----:B------:R-:W-:Y:S01]  /*f440*/  ISETP.GT.AND P3, PT, R0, 0x9, P0 ;  /* 0x000000090000780c */ /* 0x000fe20000764270 */
[----:B------:R-:W-:Y:S02]  /*f450*/  BSSY B1, `(.L_x_296) ;  /* 0x0000007000017945 */ /* 0x000fe40003800000 */
[----:B------:R-:W-:-:S04]  /*f460*/  FMUL R11, R11, R16 ;  /* 0x000000100b0b7220 */ /* 0x000fc80000400000 */
[----:B------:R-:W-:-:S05]  /*f470*/  FFMA R11, R28, R2, R11 ;  /* 0x000000021c0b7223 */ /* 0x000fca000000000b */
[----:B------:R-:W-:-:S05]  /*f480*/  F2FP.BF16.F32.PACK_AB R11, RZ, R11 ;  /* 0x0000000bff0b723e */ /* 0x000fca00000010ff */
[----:B------:R2:W-:Y:S01]  /*f490*/  @P2 STG.E.U16 desc[UR36][R8.64+0x10], R11 ;  /* 0x0000100b08002986 */ /* 0x0005e2000c101524 */
[----:B------:R-:W-:Y:S05]  /*f4a0*/  @!P3 BRA `(.L_x_297) ;  /* 0x000000000004b947 */ /* 0x000fea0003800000 */
[----:B------:R0:W5:Y:S02]  /*f4b0*/  LDG.E.LTC128B.U16 R3, desc[UR36][R6.64+0x12] ;  /* 0x0000122406037981 */ /* 0x000164000c1e1520 */
.L_x_297:
[----:B------:R-:W-:Y:S05]  /*f4c0*/  BSYNC B1 ;  /* 0x0000000000017941 */ /* 0x000fea0003800000 */
.L_x_296:
        /* <DEDUP_REMOVED lines=9> */
.L_x_299:
[----:B------:R-:W-:Y:S05]  /*f560*/  BSYNC B1 ;  /* 0x0000000000017941 */ /* 0x000fea0003800000 */
.L_x_298:
[----:B-----5:R-:W-:Y:S01]  /*f570*/  IMAD.U32 R11, R3, 0x10000, RZ ;  /* 0x00010000030b7824 */ /* 0x020fe200078e00ff */
[----:B--2---:R-:W-:Y:S01]  /*f580*/  IADD3 R10, P3, R160, R8, RZ ;  /* 0x00000008a00a7210 */ /* 0x004fe20007f7e0ff */
[----:B------:R-:W-:Y:S01]  /*f590*/  BSSY B1, `(.L_x_300) ;  /* 0x0000009000017945 */ /* 0x000fe20003800000 */
[----:B------:R-:W-:Y:S01]  /*f5a0*/  ISETP.GT.AND P2, PT, R0, 0x9, P1 ;  /* 0x000000090000780c */ /* 0x000fe20000f44270 */
[----:B------:R-:W-:-:S04]  /*f5b0*/  FMUL R11, R11, R16 ;  /* 0x000000100b0b7220 */ /* 0x000fc80000400000 */
[----:B------:R-:W-:-:S05]  /*f5c0*/  FFMA R11, R30, R2, R11 ;  /* 0x000000021e0b7223 */ /* 0x000fca000000000b */
[----:B------:R-:W-:Y:S02]  /*f5d0*/  F2FP.BF16.F32.PACK_AB R14, RZ, R11 ;  /* 0x0000000bff0e723e */ /* 0x000fe400000010ff */
[----:B------:R-:W-:-:S05]  /*f5e0*/  IADD3.X R11, R158, R9, RZ, P3, !PT ;  /* 0x000000099e0b7210 */ /* 0x000fca0001ffe4ff */
[----:B------:R2:W-:Y:S01]  /*f5f0*/  @P4 STG.E.U16 desc[UR36][R10.64+0x10], R14 ;  /* 0x0000100e0a004986 */ /* 0x0005e2000c101524 */
[----:B------:R-:W-:Y:S05]  /*f600*/  @!P2 BRA `(.L_x_301) ;  /* 0x000000000004a947 */ /* 0x000fea0003800000 */
[----:B------:R0:W5:Y:S02]  /*f610*/  LDG.E.LTC128B.U16 R3, desc[UR36][R12.64+0x12] ;  /* 0x000012240c037981 */ /* 0x000164000c1e1520 */
.L_x_301:
[----:B------:R-:W-:Y:S05]  /*f620*/  BSYNC B1 ;  /* 0x0000000000017941 */ /* 0x000fea0003800000 */
.L_x_300:
[----:B--2--5:R-:W-:Y:S01]  /*f630*/  IMAD.U32 R11, R3, 0x10000, RZ ;  /* 0x00010000030b7824 */ /* 0x024fe200078e00ff */
[----:B------:R-:W-:Y:S01]  /*f640*/  IADD3 R160, P3, P4, R160, R4, R161 ;  /* 0x00000004a0a07210 */ /* 0x000fe20007c7e0a1 */
[----:B------:R-:W-:Y:S01]  /*f650*/  BSSY B1, `(.L_x_302) ;  /* 0x0000009000017945 */ /* 0x000fe20003800000 */
[----:B------:R-:W-:Y:S01]  /*f660*/  ISETP.GT.AND P5, PT, R0, 0x10, P0 ;  /* 0x000000100000780c */ /* 0x000fe200007a4270 */
[----:B------:R-:W-:Y:S01]  /*f670*/  FMUL R10, R11, R16 ;  /* 0x000000100b0a7220 */ /* 0x000fe20000400000 */
[----:B------:R-:W-:-:S03]  /*f680*/  IADD3.X R161, R158, R5, R165, P3, P4 ;  /* 0x000000059ea17210 */ /* 0x000fc60001fe84a5 */
[----:B------:R-:W-:-:S05]  /*f690*/  FFMA R10, R31, R2, R10 ;  /* 0x000000021f0a7223 */ /* 0x000fca000000000a */
[----:B------:R-:W-:-:S05]  /*f6a0*/  F2FP.BF16.F32.PACK_AB R10, RZ, R10 ;  /* 0x0000000aff0a723e */ /* 0x000fca00000010ff */
[----:B------:R2:W-:Y:S01]  /*f6b0*/  @P2 STG.E.U16 desc[UR36][R160.64+0x12], R10 ;  /* 0x0000120aa0002986 */ /* 0x0005e2000c101524 */
[----:B------:R-:W-:Y:S05]  /*f6c0*/  @!P5 BRA `(.L_x_303) ;  /* 0x000000000004d947 */ /* 0x000fea0003800000 */
[----:B------:R0:W5:Y:S02]  /*f6d0*/  LDG.E.LTC128B.U16 R3, desc[UR36][R6.64+0x20] ;  /* 0x0000202406037981 */ /* 0x000164000c1e1520 */
.L_x_303:
[----:B------:R-:W-:Y:S05]  /*f6e0*/  BSYNC B1 ;  /* 0x0000000000017941 */ /* 0x000fea0003800000 */
.L_x_302:
[----:B-----5:R-:W-:Y:S01]  /*f6f0*/  IMAD.U32 R5, R3, 0x10000, RZ ;  /* 0x0001000003057824 */ /* 0x020fe200078e00ff */
        /* <DEDUP_REMOVED lines=8> */
.L_x_305:
[----:B------:R-:W-:Y:S05]  /*f780*/  BSYNC B1 ;  /* 0x0000000000017941 */ /* 0x000fea0003800000 */
.L_x_304:
[----:B0----5:R-:W-:Y:S01]  /*f790*/  IMAD.U32 R5, R3, 0x10000, RZ ;  /* 0x0001000003057824 */ /* 0x021fe200078e00ff */
        /* <DEDUP_REMOVED lines=8> */
.L_x_307:
[----:B------:R-:W-:Y:S05]  /*f820*/  BSYNC B1 ;  /* 0x0000000000017941 */ /* 0x000fea0003800000 */
.L_x_306:
[----:B-----5:R-:W-:Y:S01]  /*f830*/  SHF.L.U32 R5, R3, 0x10, RZ ;  /* 0x0000001003057819 */ /* 0x020fe200000006ff */
[----:B0-----:R-:W-:Y:S01]  /*f840*/  @P3 IMAD.MOV.U32 R4, RZ, RZ, R160 ;  /* 0x000000ffff043224 */ /* 0x001fe200078e00a0 */
[----:B------:R-:W-:Y:S01]  /*f850*/  ISETP.GT.AND P2, PT, R0, 0x11, P1 ;  /* 0x000000110000780c */ /* 0x000fe20000f44270 */
[----:B------:R-:W-:Y:S02]  /*f860*/  BSSY B1, `(.L_x_308) ;  /* 0x0000009000017945 */ /* 0x000fe40003800000 */
[----:B------:R-:W-:-:S04]  /*f870*/  FMUL R5, R5, R16 ;  /* 0x0000001005057220 */ /* 0x000fc80000400000 */
[----:B------:R-:W-:-:S05]  /*f880*/  FFMA R5, R34, R2, R5 ;  /* 0x0000000222057223 */ /* 0x000fca0000000005 */
[----:B------:R-:W-:-:S04]  /*f890*/  F2FP.BF16.F32.PACK_AB R5, RZ, R5 ;  /* 0x00000005ff05723e */ /* 0x000fc800000010ff */
[----:B--2---:R-:W-:Y:S01]  /*f8a0*/  PRMT R10, R5, 0x7610, R10 ;  /* 0x00007610050a7816 */ /* 0x004fe2000000000a */
[----:B------:R-:W-:-:S05]  /*f8b0*/  @P3 IMAD.MOV.U32 R5, RZ, RZ, R161 ;  /* 0x000000ffff053224 */ /* 0x000fca00078e00a1 */
[----:B------:R0:W-:Y:S01]  /*f8c0*/  @P3 STG.E.U16 desc[UR36][R4.64+0x20], R10 ;  /* 0x0000200a04003986 */ /* 0x0001e2000c101524 */
[----:B------:R-:W-:Y:S05]  /*f8d0*/  @!P2 BRA `(.L_x_309) ;  /* 0x000000000004a947 */ /* 0x000fea0003800000 */
[----:B------:R2:W5:Y:S02]  /*f8e0*/  LDG.E.LTC128B.U16 R3, desc[UR36][R12.64+0x22] ;  /* 0x000022240c037981 */ /* 0x000564000c1e1520 */
.L_x_309:
[----:B------:R-:W-:Y:S05]  /*f8f0*/  BSYNC B1 ;  /* 0x0000000000017941 */ /* 0x000fea0003800000 */
.L_x_308:
[----:B0----5:R-:W-:Y:S01]  /*f900*/  IMAD.U32 R5, R3, 0x10000, RZ ;  /* 0x0001000003057824 */ /* 0x021fe200078e00ff */
[----:B------:R-:W-:Y:S01]  /*f910*/  ISETP.GT.AND P3, PT, R0, 0x18, P0 ;  /* 0x000000180000780c */ /* 0x000fe20000764270 */
[----:B------:R-:W-:Y:S02]  /*f920*/  BSSY B1, `(.L_x_310) ;  /* 0x000000a000017945 */ /* 0x000fe40003800000 */
[----:B------:R-:W-:Y:S01]  /*f930*/  FMUL R4, R5, R16 ;  /* 0x0000001005047220 */ /* 0x000fe20000400000 */
[----:B------:R-:W-:-:S03]  /*f940*/  @P2 IMAD.MOV.U32 R5, RZ, RZ, R161 ;  /* 0x000000ffff052224 */ /* 0x000fc600078e00a1 */
[----:B------:R-:W-:-:S05]  /*f950*/  FFMA R4, R35, R2, R4 ;  /* 0x0000000223047223 */ /* 0x000fca0000000004 */
[----:B------:R-:W-:-:S04]  /*f960*/  F2FP.BF16.F32.PACK_AB R4, RZ, R4 ;  /* 0x00000004ff04723e */ /* 0x000fc800000010ff */
[----:B------:R-:W-:Y:S02]  /*f970*/  PRMT R10, R4, 0x7610, R10 ;  /* 0x00007610040a7816 */ /* 0x000fe4000000000a */
[----:B------:R-:W-:-:S05]  /*f980*/  @P2 MOV R4, R160 ;  /* 0x000000a000042202 */ /* 0x000fca0000000f00 */
[----:B------:R0:W-:Y:S01]  /*f990*/  @P2 STG.E.U16 desc[UR36][R4.64+0x22], R10 ;  /* 0x0000220a04002986 */ /* 0x0001e2000c101524 */
[----:B------:R-:W-:Y:S05]  /*f9a0*/  @!P3 BRA `(.L_x_311) ;  /* 0x000000000004b947 */ /* 0x000fea0003800000 */
[----:B------:R0:W5:Y:S02]  /*f9b0*/  LDG.E.LTC128B.U16 R3, desc[UR36][R6.64+0x30] ;  /* 0x0000302406037981 */ /* 0x000164000c1e1520 */
.L_x_311:
[----:B------:R-:W-:Y:S05]  /*f9c0*/  BSYNC B1 ;  /* 0x0000000000017941 */ /* 0x000fea0003800000 */
.L_x_310:
        /* <DEDUP_REMOVED lines=9> */
.L_x_313:
[----:B------:R-:W-:Y:S05]  /*fa60*/  BSYNC B1 ;  /* 0x0000000000017941 */ /* 0x000fea0003800000 */
.L_x_312:
        /* <DEDUP_REMOVED lines=9> */
.L_x_315:
[----:B------:R-:W-:Y:S05]  /*fb00*/  BSYNC B1 ;  /* 0x0000000000017941 */ /* 0x000fea0003800000 */
.L_x_314:
[----:B-----5:R-:W-:Y:S01]  /*fb10*/  SHF.L.U32 R5, R3, 0x10, RZ ;  /* 0x0000001003057819 */ /* 0x020fe200000006ff */
[----:B0-----:R-:W-:Y:S01]  /*fb20*/  @P3 IMAD.MOV.U32 R4, RZ, RZ, R160 ;  /* 0x000000ffff043224 */ /* 0x001fe200078e00a0 */
[----:B------:R-:W-:Y:S01]  /*fb30*/  ISETP.GT.AND P2, PT, R0, 0x19, P1 ;  /* 0x000000190000780c */ /* 0x000fe20000f44270 */
[----:B------:R-:W-:Y:S02]  /*fb40*/  BSSY B1, `(.L_x_316) ;  /* 0x0000009000017945 */ /* 0x000fe40003800000 */
[----:B------:R-:W-:-:S04]  /*fb50*/  FMUL R5, R5, R16 ;  /* 0x0000001005057220 */ /* 0x000fc80000400000 */
[----:B------:R-:W-:-:S05]  /*fb60*/  FFMA R5, R38, R2, R5 ;  /* 0x0000000226057223 */ /* 0x000fca0000000005 */
[----:B------:R-:W-:-:S04]  /*fb70*/  F2FP.BF16.F32.PACK_AB R5, RZ, R5 ;  /* 0x00000005ff05723e */ /* 0x000fc800000010ff */
[----:B------:R-:W-:Y:S01]  /*fb80*/  PRMT R10, R5, 0x7610, R10 ;  /* 0x00007610050a7816 */ /* 0x000fe2000000000a */
[----:B------:R-:W-:-:S05]  /*fb90*/  @P3 IMAD.MOV.U32 R5, RZ, RZ, R161 ;  /* 0x000000ffff053224 */ /* 0x000fca00078e00a1 */
[----:B------:R0:W-:Y:S01]  /*fba0*/  @P3 STG.E.U16 desc[UR36][R4.64+0x30], R10 ;  /* 0x0000300a04003986 */ /* 0x0001e2000c101524 */
[----:B------:R-:W-:Y:S05]  /*fbb0*/  @!P2 BRA `(.L_x_317) ;  /* 0x000000000004a947 */ /* 0x000fea0003800000 */
[----:B------:R0:W5:Y:S02]  /*fbc0*/  LDG.E.LTC128B.U16 R3, desc[UR36][R12.64+0x32] ;  /* 0x000032240c037981 */ /* 0x000164000c1e1520 */
.L_x_317:
[----:B------:R-:W-:Y:S05]  /*fbd0*/  BSYNC B1 ;  /* 0x0000000000017941 */ /* 0x000fea0003800000 */
.L_x_316:
        /* <DEDUP_REMOVED lines=12> */
.L_x_319:
[----:B------:R-:W-:Y:S05]  /*fca0*/  BSYNC B1 ;  /* 0x0000000000017941 */ /* 0x000fea0003800000 */
.L_x_318:
        /* <DEDUP_REMOVED lines=9> */
.L_x_321:
[----:B------:R-:W-:Y:S05]  /*fd40*/  BSYNC B1 ;  /* 0x0000000000017941 */ /* 0x000fea0003800000 */
.L_x_320:
        /* <DEDUP_REMOVED lines=9> */
.L_x_323:
[----:B------:R-:W-:Y:S05]  /*fde0*/  BSYNC B1 ;  /* 0x0000000000017941 */ /* 0x000fea0003800000 */
.L_x_322:
        /* <DEDUP_REMOVED lines=12> */
.L_x_325:
[----:B------:R-:W-:Y:S05]  /*feb0*/  BSYNC B1 ;  /* 0x0000000000017941 */ /* 0x000fea0003800000 */
.L_x_324:
        /* <DEDUP_REMOVED lines=12> */
.L_x_327:
[----:B------:R-:W-:Y:S05]  /*ff80*/  BSYNC B1 ;  /* 0x0000000000017941 */ /* 0x000fea0003800000 */
.L_x_326:
        /* <DEDUP_REMOVED lines=9> */
.L_x_329:
[----:B------:R-:W-:Y:S05]  /*10020*/  BSYNC B1 ;  /* 0x0000000000017941 */ /* 0x000fea0003800000 */
.L_x_328:
        /* <DEDUP_REMOVED lines=9> */
.L_x_331:
[----:B------:R-:W-:Y:S05]  /*100c0*/  BSYNC B1 ;  /* 0x0000000000017941 */ /* 0x000fea0003800000 */
.L_x_330:
        /* <DEDUP_REMOVED lines=12> */
.L_x_333:
[----:B------:R-:W-:Y:S05]  /*10190*/  BSYNC B1 ;  /* 0x0000000000017941 */ /* 0x000fea0003800000 */
.L_x_332:
        /* <DEDUP_REMOVED lines=12> */
.L_x_335:
[----:B------:R-:W-:Y:S05]  /*10260*/  BSYNC B1 ;  /* 0x0000000000017941 */ /* 0x000fea0003800000 */
.L_x_334:
        /* <DEDUP_REMOVED lines=9> */
.L_x_337:
[----:B------:R-:W-:Y:S05]  /*10300*/  BSYNC B1 ;  /* 0x0000000000017941 */ /* 0x000fea0003800000 */
.L_x_336:
        /* <DEDUP_REMOVED lines=9> */
.L_x_339:
[----:B------:R-:W-:Y:S05]  /*103a0*/  BSYNC B1 ;  /* 0x0000000000017941 */ /* 0x000fea0003800000 */
.L_x_338:
        /* <DEDUP_REMOVED lines=12> */
.L_x_341:
[----:B------:R-:W-:Y:S05]  /*10470*/  BSYNC B1 ;  /* 0x0000000000017941 */ /* 0x000fea0003800000 */
.L_x_340:
        /* <DEDUP_REMOVED lines=12> */
.L_x_343:
[----:B------:R-:W-:Y:S05]  /*10540*/  BSYNC B1 ;  /* 0x0000000000017941 */ /* 0x000fea0003800000 */
.L_x_342:
        /* <DEDUP_REMOVED lines=9> */
.L_x_345:
[----:B------:R-:W-:Y:S05]  /*105e0*/  BSYNC B1 ;  /* 0x0000000000017941 */ /* 0x000fea0003800000 */
.L_x_344:
        /* <DEDUP_REMOVED lines=9> */
.L_x_347:
[----:B------:R-:W-:Y:S05]  /*10680*/  BSYNC B1 ;  /* 0x0000000000017941 */ /* 0x000fea0003800000 */
.L_x_346:
        /* <DEDUP_REMOVED lines=12> */
.L_x_349:
[----:B------:R-:W-:Y:S05]  /*10750*/  BSYNC B1 ;  /* 0x0000000000017941 */ /* 0x000fea0003800000 */
.L_x_348:
        /* <DEDUP_REMOVED lines=12> */
.L_x_351:
[----:B------:R-:W-:Y:S05]  /*10820*/  BSYNC B1 ;  /* 0x0000000000017941 */ /* 0x000fea0003800000 */
.L_x_350:
        /* <DEDUP_REMOVED lines=9> */
.L_x_353:
[----:B------:R-:W-:Y:S05]  /*108c0*/  BSYNC B1 ;  /* 0x0000000000017941 */ /* 0x000fea0003800000 */
.L_x_352:
        /* <DEDUP_REMOVED lines=9> */
.L_x_355:
[----:B------:R-:W-:Y:S05]  /*10960*/  BSYNC B1 ;  /* 0x0000000000017941 */ /* 0x000fea0003800000 */
.L_x_354:
        /* <DEDUP_REMOVED lines=12> */
.L_x_357:
[----:B------:R-:W-:Y:S05]  /*10a30*/  BSYNC B1 ;  /* 0x0000000000017941 */ /* 0x000fea0003800000 */
.L_x_356:
        /* <DEDUP_REMOVED lines=12> */
.L_x_359:
[----:B------:R-:W-:Y:S05]  /*10b00*/  BSYNC B1 ;  /* 0x0000000000017941 */ /* 0x000fea0003800000 */
.L_x_358:
        /* <DEDUP_REMOVED lines=9> */
.L_x_361:
[----:B------:R-:W-:Y:S05]  /*10ba0*/  BSYNC B1 ;  /* 0x0000000000017941 */ /* 0x000fea0003800000 */
.L_x_360:
        /* <DEDUP_REMOVED lines=9> */
.L_x_363:
[----:B------:R-:W-:Y:S05]  /*10c40*/  BSYNC B1 ;  /* 0x0000000000017941 */ /* 0x000fea0003800000 */
.L_x_362:
        /* <DEDUP_REMOVED lines=12> */
.L_x_365:
[----:B------:R-:W-:Y:S05]  /*10d10*/  BSYNC B1 ;  /* 0x0000000000017941 */ /* 0x000fea0003800000 */
.L_x_364:
        /* <DEDUP_REMOVED lines=12> */
.L_x_367:
[----:B------:R-:W-:Y:S05]  /*10de0*/  BSYNC B1 ;  /* 0x0000000000017941 */ /* 0x000fea0003800000 */
.L_x_366:
        /* <DEDUP_REMOVED lines=9> */
.L_x_369:
[----:B------:R-:W-:Y:S05]  /*10e80*/  BSYNC B1 ;  /* 0x0000000000017941 */ /* 0x000fea0003800000 */
.L_x_368:
        /* <DEDUP_REMOVED lines=9> */
.L_x_371:
[----:B------:R-:W-:Y:S05]  /*10f20*/  BSYNC B1 ;  /* 0x0000000000017941 */ /* 0x000fea0003800000 */
.L_x_370:
        /* <DEDUP_REMOVED lines=12> */
.L_x_373:
[----:B------:R-:W-:Y:S05]  /*10ff0*/  BSYNC B1 ;  /* 0x0000000000017941 */ /* 0x000fea0003800000 */
.L_x_372:
        /* <DEDUP_REMOVED lines=12> */
.L_x_375:
[----:B------:R-:W-:Y:S05]  /*110c0*/  BSYNC B1 ;  /* 0x0000000000017941 */ /* 0x000fea0003800000 */
.L_x_374:
        /* <DEDUP_REMOVED lines=9> */
.L_x_377:
[----:B------:R-:W-:Y:S05]  /*11160*/  BSYNC B1 ;  /* 0x0000000000017941 */ /* 0x000fea0003800000 */
.L_x_376:
        /* <DEDUP_REMOVED lines=9> */
.L_x_379:
[----:B------:R-:W-:Y:S05]  /*11200*/  BSYNC B1 ;  /* 0x0000000000017941 */ /* 0x000fea0003800000 */
.L_x_378:
        /* <DEDUP_REMOVED lines=12> */
.L_x_381:
[----:B------:R-:W-:Y:S05]  /*112d0*/  BSYNC B1 ;  /* 0x0000000000017941 */ /* 0x000fea0003800000 */
.L_x_380:
        /* <DEDUP_REMOVED lines=12> */
.L_x_383:
[----:B------:R-:W-:Y:S05]  /*113a0*/  BSYNC B1 ;  /* 0x0000000000017941 */ /* 0x000fea0003800000 */
.L_x_382:
        /* <DEDUP_REMOVED lines=9> */
.L_x_385:
[----:B------:R-:W-:Y:S05]  /*11440*/  BSYNC B1 ;  /* 0x0000000000017941 */ /* 0x000fea0003800000 */
.L_x_384:
        /* <DEDUP_REMOVED lines=9> */
.L_x_387:
[----:B------:R-:W-:Y:S05]  /*114e0*/  BSYNC B1 ;  /* 0x0000000000017941 */ /* 0x000fea0003800000 */
.L_x_386:
        /* <DEDUP_REMOVED lines=12> */
.L_x_389:
[----:B------:R-:W-:Y:S05]  /*115b0*/  BSYNC B1 ;  /* 0x0000000000017941 */ /* 0x000fea0003800000 */
.L_x_388:
        /* <DEDUP_REMOVED lines=12> */
.L_x_391:
[----:B------:R-:W-:Y:S05]  /*11680*/  BSYNC B1 ;  /* 0x0000000000017941 */ /* 0x000fea0003800000 */
.L_x_390:
        /* <DEDUP_REMOVED lines=9> */
.L_x_393:
[----:B------:R-:W-:Y:S05]  /*11720*/  BSYNC B1 ;  /* 0x0000000000017941 */ /* 0x000fea0003800000 */
.L_x_392:
        /* <DEDUP_REMOVED lines=9> */
.L_x_395:
[----:B------:R-:W-:Y:S05]  /*117c0*/  BSYNC B1 ;  /* 0x0000000000017941 */ /* 0x000fea0003800000 */
.L_x_394:
        /* <DEDUP_REMOVED lines=12> */
.L_x_397:
[----:B------:R-:W-:Y:S05]  /*11890*/  BSYNC B1 ;  /* 0x0000000000017941 */ /* 0x000fea0003800000 */
.L_x_396:
        /* <DEDUP_REMOVED lines=12> */
.L_x_399:
[----:B------:R-:W-:Y:S05]  /*11960*/  BSYNC B1 ;  /* 0x0000000000017941 */ /* 0x000fea0003800000 */
.L_x_398:
        /* <DEDUP_REMOVED lines=9> */
.L_x_401:
[----:B------:R-:W-:Y:S05]  /*11a00*/  BSYNC B1 ;  /* 0x0000000000017941 */ /* 0x000fea0003800000 */
.L_x_400:
        /* <DEDUP_REMOVED lines=9> */
.L_x_403:
[----:B------:R-:W-:Y:S05]  /*11aa0*/  BSYNC B1 ;  /* 0x0000000000017941 */ /* 0x000fea0003800000 */
.L_x_402:
        /* <DEDUP_REMOVED lines=12> */
.L_x_405:
[----:B------:R-:W-:Y:S05]  /*11b70*/  BSYNC B1 ;  /* 0x0000000000017941 */ /* 0x000fea0003800000 */
.L_x_404:
        /* <DEDUP_REMOVED lines=12> */
.L_x_407:
[----:B------:R-:W-:Y:S05]  /*11c40*/  BSYNC B1 ;  /* 0x0000000000017941 */ /* 0x000fea0003800000 */
.L_x_406:
        /* <DEDUP_REMOVED lines=9> */
.L_x_409:
[----:B------:R-:W-:Y:S05]  /*11ce0*/  BSYNC B1 ;  /* 0x0000000000017941 */ /* 0x000fea0003800000 */
.L_x_408:
        /* <DEDUP_REMOVED lines=9> */
.L_x_411:
[----:B------:R-:W-:Y:S05]  /*11d80*/  BSYNC B1 ;  /* 0x0000000000017941 */ /* 0x000fea0003800000 */
.L_x_410:
        /* <DEDUP_REMOVED lines=12> */
.L_x_413:
[----:B------:R-:W-:Y:S05]  /*11e50*/  BSYNC B1 ;  /* 0x0000000000017941 */ /* 0x000fea0003800000 */
.L_x_412:
        /* <DEDUP_REMOVED lines=12> */
.L_x_415:
[----:B------:R-:W-:Y:S05]  /*11f20*/  BSYNC B1 ;  /* 0x0000000000017941 */ /* 0x000fea0003800000 */
.L_x_414:
        /* <DEDUP_REMOVED lines=9> */
.L_x_417:
[----:B------:R-:W-:Y:S05]  /*11fc0*/  BSYNC B1 ;  /* 0x0000000000017941 */ /* 0x000fea0003800000 */
.L_x_416:
        /* <DEDUP_REMOVED lines=9> */
.L_x_419:
[----:B------:R-:W-:Y:S05]  /*12060*/  BSYNC B1 ;  /* 0x0000000000017941 */ /* 0x000fea0003800000 */
.L_x_418:
        /* <DEDUP_REMOVED lines=12> */
.L_x_421:
[----:B------:R-:W-:Y:S05]  /*12130*/  BSYNC B1 ;  /* 0x0000000000017941 */ /* 0x000fea0003800000 */
.L_x_420:
        /* <DEDUP_REMOVED lines=12> */
.L_x_423:
[----:B------:R-:W-:Y:S05]  /*12200*/  BSYNC B1 ;  /* 0x0000000000017941 */ /* 0x000fea0003800000 */
.L_x_422:
        /* <DEDUP_REMOVED lines=9> */
.L_x_425:
[----:B------:R-:W-:Y:S05]  /*122a0*/  BSYNC B1 ;  /* 0x0000000000017941 */ /* 0x000fea0003800000 */
.L_x_424:
        /* <DEDUP_REMOVED lines=9> */
.L_x_427:
[----:B------:R-:W-:Y:S05]  /*12340*/  BSYNC B1 ;  /* 0x0000000000017941 */ /* 0x000fea0003800000 */
.L_x_426:
        /* <DEDUP_REMOVED lines=12> */
.L_x_429:
[----:B------:R-:W-:Y:S05]  /*12410*/  BSYNC B1 ;  /* 0x0000000000017941 */ /* 0x000fea0003800000 */
.L_x_428:
        /* <DEDUP_REMOVED lines=12> */
.L_x_431:
[----:B------:R-:W-:Y:S05]  /*124e0*/  BSYNC B1 ;  /* 0x0000000000017941 */ /* 0x000fea0003800000 */
.L_x_430:
        /* <DEDUP_REMOVED lines=9> */
.L_x_433:
[----:B------:R-:W-:Y:S05]  /*12580*/  BSYNC B1 ;  /* 0x0000000000017941 */ /* 0x000fea0003800000 */
.L_x_432:
        /* <DEDUP_REMOVED lines=9> */
.L_x_435:
[----:B------:R-:W-:Y:S05]  /*12620*/  BSYNC B1 ;  /* 0x0000000000017941 */ /* 0x000fea0003800000 */
.L_x_434:
        /* <DEDUP_REMOVED lines=12> */
.L_x_437:
[----:B------:R-:W-:Y:S05]  /*126f0*/  BSYNC B1 ;  /* 0x0000000000017941 */ /* 0x000fea0003800000 */
.L_x_436:
        /* <DEDUP_REMOVED lines=12> */
.L_x_439:
[----:B------:R-:W-:Y:S05]  /*127c0*/  BSYNC B1 ;  /* 0x0000000000017941 */ /* 0x000fea0003800000 */
.L_x_438:
        /* <DEDUP_REMOVED lines=9> */
.L_x_441:
[----:B------:R-:W-:Y:S05]  /*12860*/  BSYNC B1 ;  /* 0x0000000000017941 */ /* 0x000fea0003800000 */
.L_x_440:
        /* <DEDUP_REMOVED lines=9> */
.L_x_443:
[----:B------:R-:W-:Y:S05]  /*12900*/  BSYNC B1 ;  /* 0x0000000000017941 */ /* 0x000fea0003800000 */
.L_x_442:
        /* <DEDUP_REMOVED lines=12> */
.L_x_445:
[----:B------:R-:W-:Y:S05]  /*129d0*/  BSYNC B1 ;  /* 0x0000000000017941 */ /* 0x000fea0003800000 */
.L_x_444:
        /* <DEDUP_REMOVED lines=12> */
.L_x_447:
[----:B------:R-:W-:Y:S05]  /*12aa0*/  BSYNC B1 ;  /* 0x0000000000017941 */ /* 0x000fea0003800000 */
.L_x_446:
        /* <DEDUP_REMOVED lines=9> */
.L_x_449:
[----:B------:R-:W-:Y:S05]  /*12b40*/  BSYNC B1 ;  /* 0x0000000000017941 */ /* 0x000fea0003800000 */
.L_x_448:
        /* <DEDUP_REMOVED lines=9> */
.L_x_451:
[----:B------:R-:W-:Y:S05]  /*12be0*/  BSYNC B1 ;  /* 0x0000000000017941 */ /* 0x000fea0003800000 */
.L_x_450:
        /* <DEDUP_REMOVED lines=12> */
.L_x_453:
[----:B------:R-:W-:Y:S05]  /*12cb0*/  BSYNC B1 ;  /* 0x0000000000017941 */ /* 0x000fea0003800000 */
.L_x_452:
        /* <DEDUP_REMOVED lines=12> */
.L_x_455:
[----:B------:R-:W-:Y:S05]  /*12d80*/  BSYNC B1 ;  /* 0x0000000000017941 */ /* 0x000fea0003800000 */
.L_x_454:
        /* <DEDUP_REMOVED lines=9> */
.L_x_457:
[----:B------:R-:W-:Y:S05]  /*12e20*/  BSYNC B1 ;  /* 0x0000000000017941 */ /* 0x000fea0003800000 */
.L_x_456:
        /* <DEDUP_REMOVED lines=9> */
.L_x_459:
[----:B------:R-:W-:Y:S05]  /*12ec0*/  BSYNC B1 ;  /* 0x0000000000017941 */ /* 0x000fea0003800000 */
.L_x_458:
        /* <DEDUP_REMOVED lines=12> */
.L_x_461:
[----:B------:R-:W-:Y:S05]  /*12f90*/  BSYNC B1 ;  /* 0x0000000000017941 */ /* 0x000fea0003800000 */
.L_x_460:
        /* <DEDUP_REMOVED lines=12> */
.L_x_463:
[----:B------:R-:W-:Y:S05]  /*13060*/  BSYNC B1 ;  /* 0x0000000000017941 */ /* 0x000fea0003800000 */
.L_x_462:
        /* <DEDUP_REMOVED lines=9> */
.L_x_465:
[----:B------:R-:W-:Y:S05]  /*13100*/  BSYNC B1 ;  /* 0x0000000000017941 */ /* 0x000fea0003800000 */
.L_x_464:
        /* <DEDUP_REMOVED lines=9> */
.L_x_467:
[----:B------:R-:W-:Y:S05]  /*131a0*/  BSYNC B1 ;  /* 0x0000000000017941 */ /* 0x000fea0003800000 */
.L_x_466:
        /* <DEDUP_REMOVED lines=12> */
.L_x_469:
[----:B------:R-:W-:Y:S05]  /*13270*/  BSYNC B1 ;  /* 0x0000000000017941 */ /* 0x000fea0003800000 */
.L_x_468:
        /* <DEDUP_REMOVED lines=12> */
.L_x_471:
[----:B------:R-:W-:Y:S05]  /*13340*/  BSYNC B1 ;  /* 0x0000000000017941 */ /* 0x000fea0003800000 */
.L_x_470:
        /* <DEDUP_REMOVED lines=9> */
.L_x_473:
[----:B------:R-:W-:Y:S05]  /*133e0*/  BSYNC B1 ;  /* 0x0000000000017941 */ /* 0x000fea0003800000 */
.L_x_472:
        /* <DEDUP_REMOVED lines=9> */
.L_x_475:
[----:B------:R-:W-:Y:S05]  /*13480*/  BSYNC B1 ;  /* 0x0000000000017941 */ /* 0x000fea0003800000 */
.L_x_474:
        /* <DEDUP_REMOVED lines=12> */
.L_x_477:
[----:B------:R-:W-:Y:S05]  /*13550*/  BSYNC B1 ;  /* 0x0000000000017941 */ /* 0x000fea0003800000 */
.L_x_476:
        /* <DEDUP_REMOVED lines=12> */
.L_x_479:
[----:B------:R-:W-:Y:S05]  /*13620*/  BSYNC B1 ;  /* 0x0000000000017941 */ /* 0x000fea0003800000 */
.L_x_478:
        /* <DEDUP_REMOVED lines=9> */
.L_x_481:
[----:B------:R-:W-:Y:S05]  /*136c0*/  BSYNC B1 ;  /* 0x0000000000017941 */ /* 0x000fea0003800000 */
.L_x_480:
        /* <DEDUP_REMOVED lines=9> */
.L_x_483:
[----:B------:R-:W-:Y:S05]  /*13760*/  BSYNC B1 ;  /* 0x0000000000017941 */ /* 0x000fea0003800000 */
.L_x_482:
        /* <DEDUP_REMOVED lines=12> */
.L_x_485:
[----:B------:R-:W-:Y:S05]  /*13830*/  BSYNC B1 ;  /* 0x0000000000017941 */ /* 0x000fea0003800000 */
.L_x_484:
        /* <DEDUP_REMOVED lines=12> */
.L_x_487:
[----:B------:R-:W-:Y:S05]  /*13900*/  BSYNC B1 ;  /* 0x0000000000017941 */ /* 0x000fea0003800000 */
.L_x_486:
        /* <DEDUP_REMOVED lines=9> */
.L_x_489:
[----:B------:R-:W-:Y:S05]  /*139a0*/  BSYNC B1 ;  /* 0x0000000000017941 */ /* 0x000fea0003800000 */
.L_x_488:
        /* <DEDUP_REMOVED lines=9> */
.L_x_491:
[----:B------:R-:W-:Y:S05]  /*13a40*/  BSYNC B1 ;  /* 0x0000000000017941 */ /* 0x000fea0003800000 */
.L_x_490:
        /* <DEDUP_REMOVED lines=12> */
.L_x_493:
[----:B------:R-:W-:Y:S05]  /*13b10*/  BSYNC B1 ;  /* 0x0000000000017941 */ /* 0x000fea0003800000 */
.L_x_492:
        /* <DEDUP_REMOVED lines=12> */
.L_x_495:
[----:B------:R-:W-:Y:S05]  /*13be0*/  BSYNC B1 ;  /* 0x0000000000017941 */ /* 0x000fea0003800000 */
.L_x_494:
        /* <DEDUP_REMOVED lines=9> */
.L_x_497:
[----:B------:R-:W-:Y:S05]  /*13c80*/  BSYNC B1 ;  /* 0x0000000000017941 */ /* 0x000fea0003800000 */
.L_x_496:
        /* <DEDUP_REMOVED lines=9> */
.L_x_499:
[----:B------:R-:W-:Y:S05]  /*13d20*/  BSYNC B1 ;  /* 0x0000000000017941 */ /* 0x000fea0003800000 */
.L_x_498:
        /* <DEDUP_REMOVED lines=12> */
.L_x_501:
[----:B------:R-:W-:Y:S05]  /*13df0*/  BSYNC B1 ;  /* 0x0000000000017941 */ /* 0x000fea0003800000 */
.L_x_500:
        /* <DEDUP_REMOVED lines=12> */
.L_x_503:
[----:B------:R-:W-:Y:S05]  /*13ec0*/  BSYNC B1 ;  /* 0x0000000000017941 */ /* 0x000fea0003800000 */
.L_x_502:
        /* <DEDUP_REMOVED lines=9> */
.L_x_505:
[----:B------:R-:W-:Y:S05]  /*13f60*/  BSYNC B1 ;  /* 0x0000000000017941 */ /* 0x000fea0003800000 */
.L_x_504:
        /* <DEDUP_REMOVED lines=9> */
.L_x_507:
[----:B------:R-:W-:Y:S05]  /*14000*/  BSYNC B1 ;  /* 0x0000000000017941 */ /* 0x000fea0003800000 */
.L_x_506:
        /* <DEDUP_REMOVED lines=12> */
.L_x_509:
[----:B------:R-:W-:Y:S05]  /*140d0*/  BSYNC B1 ;  /* 0x0000000000017941 */ /* 0x000fea0003800000 */
.L_x_508:
        /* <DEDUP_REMOVED lines=12> */
.L_x_511:
[----:B------:R-:W-:Y:S05]  /*141a0*/  BSYNC B1 ;  /* 0x0000000000017941 */ /* 0x000fea0003800000 */
.L_x_510:
        /* <DEDUP_REMOVED lines=9> */
.L_x_513:
[----:B------:R-:W-:Y:S05]  /*14240*/  BSYNC B1 ;  /* 0x0000000000017941 */ /* 0x000fea0003800000 */
.L_x_512:
        /* <DEDUP_REMOVED lines=9> */
.L_x_515:
[----:B------:R-:W-:Y:S05]  /*142e0*/  BSYNC B1 ;  /* 0x0000000000017941 */ /* 0x000fea0003800000 */
.L_x_514:
        /* <DEDUP_REMOVED lines=12> */
.L_x_517:
[----:B------:R-:W-:Y:S05]  /*143b0*/  BSYNC B1 ;  /* 0x0000000000017941 */ /* 0x000fea0003800000 */
.L_x_516:
        /* <DEDUP_REMOVED lines=12> */
.L_x_519:
[----:B------:R-:W-:Y:S05]  /*14480*/  BSYNC B1 ;  /* 0x0000000000017941 */ /* 0x000fea0003800000 */
.L_x_518:
        /* <DEDUP_REMOVED lines=9> */
.L_x_521:
[----:B------:R-:W-:Y:S05]  /*14520*/  BSYNC B1 ;  /* 0x0000000000017941 */ /* 0x000fea0003800000 */
.L_x_520:
        /* <DEDUP_REMOVED lines=9> */
.L_x_523:
[----:B------:R-:W-:Y:S05]  /*145c0*/  BSYNC B1 ;  /* 0x0000000000017941 */ /* 0x000fea0003800000 */
.L_x_522:
        /* <DEDUP_REMOVED lines=12> */
.L_x_525:
[----:B------:R-:W-:Y:S05]  /*14690*/  BSYNC B1 ;  /* 0x0000000000017941 */ /* 0x000fea0003800000 */
.L_x_524:
        /* <DEDUP_REMOVED lines=12> */
.L_x_527:
[----:B------:R-:W-:Y:S05]  /*14760*/  BSYNC B1 ;  /* 0x0000000000017941 */ /* 0x000fea0003800000 */
.L_x_526:
        /* <DEDUP_REMOVED lines=9> */
.L_x_529:
[----:B------:R-:W-:Y:S05]  /*14800*/  BSYNC B1 ;  /* 0x0000000000017941 */ /* 0x000fea0003800000 */
.L_x_528:
        /* <DEDUP_REMOVED lines=9> */
.L_x_531:
[----:B------:R-:W-:Y:S05]  /*148a0*/  BSYNC B1 ;  /* 0x0000000000017941 */ /* 0x000fea0003800000 */
.L_x_530:
        /* <DEDUP_REMOVED lines=12> */
.L_x_533:
[----:B------:R-:W-:Y:S05]  /*14970*/  BSYNC B1 ;  /* 0x0000000000017941 */ /* 0x000fea0003800000 */
.L_x_532:
        /* <DEDUP_REMOVED lines=12> */
.L_x_535:
[----:B------:R-:W-:Y:S05]  /*14a40*/  BSYNC B1 ;  /* 0x0000000000017941 */ /* 0x000fea0003800000 */
.L_x_534:
        /* <DEDUP_REMOVED lines=9> */
.L_x_537:
[----:B------:R-:W-:Y:S05]  /*14ae0*/  BSYNC B1 ;  /* 0x0000000000017941 */ /* 0x000fea0003800000 */
.L_x_536:
        /* <DEDUP_REMOVED lines=9> */
.L_x_539:
[----:B------:R-:W-:Y:S05]  /*14b80*/  BSYNC B1 ;  /* 0x0000000000017941 */ /* 0x000fea0003800000 */
.L_x_538:
[----:B-----5:R-:W-:Y:S01]  /*14b90*/  SHF.L.U32 R5, R3, 0x10, RZ ;  /* 0x0000001003057819 */ /* 0x020fe200000006ff */
[----:B0-----:R-:W-:Y:S01]  /*14ba0*/  @P2 IMAD.MOV.U32 R4, RZ, RZ, R160 ;  /* 0x000000ffff042224 */ /* 0x001fe200078e00a0 */
[----:B------:R-:W-:Y:S01]  /*14bb0*/  ISETP.GT.AND P1, PT, R0, 0xf9, P1 ;  /* 0x000000f90000780c */ /* 0x000fe20000f24270 */
[----:B------:R-:W-:Y:S02]  /*14bc0*/  BSSY B1, `(.L_x_540) ;  /* 0x0000009000017945 */ /* 0x000fe40003800000 */
[----:B------:R-:W-:-:S04]  /*14bd0*/  FMUL R5, R5, R16 ;  /* 0x0000001005057220 */ /* 0x000fc80000400000 */
[----:B------:R-:W-:-:S05]  /*14be0*/  FFMA R5, R150, R2, R5 ;  /* 0x0000000296057223 */ /* 0x000fca0000000005 */
[----:B------:R-:W-:-:S04]  /*14bf0*/  F2FP.BF16.F32.PACK_AB R5, RZ, R5 ;  /* 0x00000005ff05723e */ /* 0x000fc800000010ff */
[----:B-1--4-:R-:W-:Y:S01]  /*14c00*/  PRMT R6, R5, 0x7610, R6 ;  /* 0x0000761005067816 */ /* 0x012fe20000000006 */
[----:B------:R-:W-:-:S05]  /*14c10*/  @P2 IMAD.MOV.U32 R5, RZ, RZ, R161 ;  /* 0x000000ffff052224 */ /* 0x000fca00078e00a1 */
[----:B------:R0:W-:Y:S01]  /*14c20*/  @P2 STG.E.U16 desc[UR36][R4.64+0x1f0], R6 ;  /* 0x0001f00604002986 */ /* 0x0001e2000c101524 */
[----:B------:R-:W-:Y:S05]  /*14c30*/  @!P1 BRA `(.L_x_541) ;  /* 0x0000000000049947 */ /* 0x000fea0003800000 */
[----:B------:R1:W5:Y:S02]  /*14c40*/  LDG.E.LTC128B.U16 R3, desc[UR36][R12.64+0x1f2] ;  /* 0x0001f2240c037981 */ /* 0x000364000c1e1520 */
.L_x_541:
[----:B------:R-:W-:Y:S05]  /*14c50*/  BSYNC B1 ;  /* 0x0000000000017941 */ /* 0x000fea0003800000 */
.L_x_540:
[----:B------:R-:W-:Y:S05]  /*14c60*/  @!P1 BRA `(.L_x_542) ;  /* 0x0000004c00b09947 */ /* 0x000fea0003800000 */
[----:B-----5:R-:W-:-:S04]  /*14c70*/  IMAD.U32 R3, R3, 0x10000, RZ ;  /* 0x0001000003037824 */ /* 0x020fc800078e00ff */
[----:B------:R-:W-:-:S04]  /*14c80*/  FMUL R0, R3, R16 ;  /* 0x0000001003007220 */ /* 0x000fc80000400000 */
[----:B------:R-:W-:-:S05]  /*14c90*/  FFMA R0, R151, R2, R0 ;  /* 0x0000000297007223 */ /* 0x000fca0000000000 */
[----:B------:R-:W-:-:S05]  /*14ca0*/  F2FP.BF16.F32.PACK_AB R0, RZ, R0 ;  /* 0x00000000ff00723e */ /* 0x000fca00000010ff */
[----:B------:R4:W-:Y:S01]  /*14cb0*/  STG.E.U16 desc[UR36][R160.64+0x1f2], R0 ;  /* 0x0001f200a0007986 */ /* 0x0009e2000c101524 */
[----:B------:R-:W-:Y:S05]  /*14cc0*/  BRA `(.L_x_542) ;  /* 0x0000004c00987947 */ /* 0x000fea0003800000 */
.L_x_35:
[----:B------:R-:W2:Y:S01]  /*14cd0*/  LDL.LU R3, [R1] ;  /* 0x0000000001037983 */ /* 0x000ea20000300800 */
[----:B------:R-:W-:-:S03]  /*14ce0*/  ULDC.64 UR4, c[0x0][0x5c0] ;  /* 0x0001700000047ab9 */ /* 0x000fc60000000a00 */
[----:B------:R-:W3:Y:S04]  /*14cf0*/  LDL.LU R9, [R1+0x60] ;  /* 0x0000600001097983 */ /* 0x000ee80000300800 */
[----:B------:R-:W4:Y:S04]  /*14d00*/  LDL.LU R11, [R1+0x8c] ;  /* 0x00008c00010b7983 */ /* 0x000f280000300800 */
[----:B------:R-:W5:Y:S04]  /*14d10*/  LDL.LU R12, [R1+0x90] ;  /* 0x00009000010c7983 */ /* 0x000f680000300800 */
        /* <DEDUP_REMOVED lines=74> */
[----:B------:R-:W5:Y:S01]  /*151c0*/  LDL.LU R161, [R1+0x1cc] ;  /* 0x0001cc0001a17983 */ /* 0x000f620000300800 */
[----:B--2---:R-:W-:-:S03]  /*151d0*/  FMUL R3, R3, R2 ;  /* 0x0000000203037220 */ /* 0x004fc60000400000 */
[----:B------:R-:W2:Y:S01]  /*151e0*/  LDL.LU R160, [R1+0x1d0] ;  /* 0x0001d00001a07983 */ /* 0x000ea20000300800 */
[----:B------:R-:W-:-:S03]  /*151f0*/  LEA R4, P0, R6, UR4, 0x1 ;  /* 0x0000000406047c11 */ /* 0x000fc6000f8008ff */
[----:B------:R-:W2:Y:S04]  /*15200*/  LDL.LU R159, [R1+0x1d4] ;  /* 0x0001d400019f7983 */ /* 0x000ea80000300800 */
[----:B------:R-:W2:Y:S04]  /*15210*/  LDL.LU R158, [R1+0x1d8] ;  /* 0x0001d800019e7983 */ /* 0x000ea80000300800 */
[----:B------:R-:W2:Y:S04]  /*15220*/  LDL.LU R157, [R1+0x1dc] ;  /* 0x0001dc00019d7983 */ /* 0x000ea80000300800 */
[----:B------:R-:W2:Y:S01]  /*15230*/  LDL.LU R156, [R1+0x1e0] ;  /* 0x0001e000019c7983 */ /* 0x000ea20000300800 */
[----:B------:R-:W-:-:S03]  /*15240*/  LEA.HI.X R5, R6, UR5, R10, 0x1, P0 ;  /* 0x0000000506057c11 */ /* 0x000fc600080f0c0a */
[----:B------:R-:W2:Y:S01]  /*15250*/  LDL.LU R155, [R1+0x1e4] ;  /* 0x0001e400019b7983 */ /* 0x000ea20000300800 */
[----:B------:R-:W-:-:S03]  /*15260*/  F2FP.BF16.F32.PACK_AB R3, RZ, R3 ;  /* 0x00000003ff03723e */ /* 0x000fc600000010ff */
[----:B------:R-:W2:Y:S04]  /*15270*/  LDL.LU R154, [R1+0x1e8] ;  /* 0x0001e800019a7983 */ /* 0x000ea80000300800 */
[----:B------:R-:W2:Y:S04]  /*15280*/  LDL.LU R23, [R1+0x1ec] ;  /* 0x0001ec0001177983 */ /* 0x000ea80000300800 */
[----:B------:R-:W2:Y:S04]  /*15290*/  LDL.LU R22, [R1+0x1f0] ;  /* 0x0001f00001167983 */ /* 0x000ea80000300800 */
[----:B------:R-:W2:Y:S04]  /*152a0*/  LDL.LU R21, [R1+0x1f4] ;  /* 0x0001f40001157983 */ /* 0x000ea80000300800 */
[----:B------:R-:W2:Y:S04]  /*152b0*/  LDL.LU R20, [R1+0x1f8] ;  /* 0x0001f80001147983 */ /* 0x000ea80000300800 */
[----:B------:R-:W2:Y:S04]  /*152c0*/  LDL.LU R19, [R1+0x1fc] ;  /* 0x0001fc0001137983 */ /* 0x000ea80000300800 */
[----:B------:R-:W3:Y:S04]  /*152d0*/  LDL.LU R7, [R1+0x8] ;  /* 0x0000080001077983 */ /* 0x000ee80000300800 */
[----:B------:R-:W4:Y:S04]  /*152e0*/  LDL.LU R6, [R1+0xc] ;  /* 0x00000c0001067983 */ /* 0x000f280000300800 */
[----:B------:R0:W-:Y:S04]  /*152f0*/  @P1 STG.E.U16 desc[UR36][R4.64], R3 ;  /* 0x0000000304001986 */ /* 0x0001e8000c101524 */
[----:B0-----:R-:W5:Y:S01]  /*15300*/  LDL.LU R3, [R1+0x4] ;  /* 0x0000040001037983 */ /* 0x001f620000300800 */
[----:B------:R-:W-:Y:S01]  /*15310*/  ISETP.GT.AND P0, PT, R0, 0x1, P3 ;  /* 0x000000010000780c */ /* 0x000fe20001f04270 */
[----:B------:R-:W-:Y:S01]  /*15320*/  USHF.L.U32 UR5, UR8, 0x4, URZ ;  /* 0x0000000408057899 */ /* 0x000fe2000800063f */
[----:B------:R-:W-:Y:S01]  /*15330*/  ISETP.GT.AND P2, PT, R153, 0x8, PT ;  /* 0x000000089900780c */ /* 0x000fe20003f44270 */
[----:B------:R-:W-:Y:S01]  /*15340*/  USHF.L.U64.HI UR4, UR8, 0x4, UR9 ;  /* 0x0000000408047899 */ /* 0x000fe20008010209 */
[----:B---3--:R-:W-:-:S05]  /*15350*/  FMUL R7, R7, R2 ;  /* 0x0000000207077220 */ /* 0x008fca0000400000 */
[----:B------:R-:W-:-:S04]  /*15360*/  F2FP.BF16.F32.PACK_AB R7, RZ, R7 ;  /* 0x00000007ff07723e */ /* 0x000fc800000010ff */
[----:B------:R-:W-:Y:S01]  /*15370*/  PRMT R8, R7, 0x7610, R8 ;  /* 0x0000761007087816 */ /* 0x000fe20000000008 */
[----:B-----5:R-:W-:-:S05]  /*15380*/  FMUL R3, R3, R2 ;  /* 0x0000000203037220 */ /* 0x020fca0000400000 */
[----:B------:R-:W-:-:S05]  /*15390*/  F2FP.BF16.F32.PACK_AB R3, RZ, R3 ;  /* 0x00000003ff03723e */ /* 0x000fca00000010ff */
[----:B------:R4:W-:Y:S01]  /*153a0*/  @P0 STG.E.U16 desc[UR36][R4.64+0x2], R3 ;  /* 0x0000020304000986 */ /* 0x0009e2000c101524 */
[----:B------:R-:W-:Y:S01]  /*153b0*/  ISETP.GT.AND P0, PT, R0, RZ, P2 ;  /* 0x000000ff0000720c */ /* 0x000fe20001704270 */
[----:B----4-:R-:W-:Y:S01]  /*153c0*/  FMUL R3, R6, R2 ;  /* 0x0000000206037220 */ /* 0x010fe20000400000 */
[----:B------:R-:W-:-:S04]  /*153d0*/  IADD3 R6, P1, R4, UR5, RZ ;  /* 0x0000000504067c10 */ /* 0x000fc8000ff3e0ff */
[----:B------:R-:W-:Y:S02]  /*153e0*/  IADD3.X R7, R5, UR4, RZ, P1, !PT ;  /* 0x0000000405077c10 */ /* 0x000fe40008ffe4ff */
[----:B------:R-:W-:-:S05]  /*153f0*/  F2FP.BF16.F32.PACK_AB R3, RZ, R3 ;  /* 0x00000003ff03723e */ /* 0x000fca00000010ff */
[----:B------:R0:W-:Y:S01]  /*15400*/  @P0 STG.E.U16 desc[UR36][R6.64], R8 ;  /* 0x0000000806000986 */ /* 0x0001e2000c101524 */
[----:B------:R-:W-:-:S03]  /*15410*/  ISETP.GT.AND P0, PT, R0, 0x1, P2 ;  /* 0x000000010000780c */ /* 0x000fc60001704270 */
[----:B0-----:R-:W3:Y:S10]  /*15420*/  LDL.LU R8, [R1+0x50] ;  /* 0x0000500001087983 */ /* 0x001ef40000300800 */
[----:B------:R0:W-:Y:S04]  /*15430*/  @P0 STG.E.U16 desc[UR36][R6.64+0x2], R3 ;  /* 0x0000020306000986 */ /* 0x0001e8000c101524 */
[----:B0-----:R-:W4:Y:S01]  /*15440*/  LDL.LU R3, [R1+0x10] ;  /* 0x0000100001037983 */ /* 0x001f220000300800 */
[----:B------:R-:W-:Y:S01]  /*15450*/  ISETP.GT.AND P0, PT, R0, 0x8, P3 ;  /* 0x000000080000780c */ /* 0x000fe20001f04270 */
[----:B----4-:R-:W-:-:S05]  /*15460*/  FMUL R3, R3, R2 ;  /* 0x0000000203037220 */ /* 0x010fca0000400000 */
[----:B------:R-:W-:-:S07]  /*15470*/  F2FP.BF16.F32.PACK_AB R3, RZ, R3 ;  /* 0x00000003ff03723e */ /* 0x000fce00000010ff */
        /* <DEDUP_REMOVED lines=73> */
[----:B---3--:R-:W-:-:S05]  /*15910*/  FMUL R8, R8, R2 ;  /* 0x0000000208087220 */ /* 0x008fca0000400000 */
[----:B------:R-:W-:Y:S01]  /*15920*/  F2FP.BF16.F32.PACK_AB R8, RZ, R8 ;  /* 0x00000008ff08723e */ /* 0x000fe200000010ff */
[----:B----4-:R-:W-:-:S05]  /*15930*/  FMUL R3, R3, R2 ;  /* 0x0000000203037220 */ /* 0x010fca0000400000 */
[----:B------:R-:W-:-:S05]  /*15940*/  F2FP.BF16.F32.PACK_AB R3, RZ, R3 ;  /* 0x00000003ff03723e */ /* 0x000fca00000010ff */
[----:B------:R0:W-:Y:S01]  /*15950*/  @P0 STG.E.U16 desc[UR36][R6.64+0x42], R3 ;  /* 0x0000420306000986 */ /* 0x0001e2000c101524 */
[----:B------:R-:W-:-:S03]  /*15960*/  ISETP.GT.AND P0, PT, R0, 0x28, P3 ;  /* 0x000000280000780c */ /* 0x000fc60001f04270 */
[----:B0-----:R-:W3:Y:S01]  /*15970*/  LDL.LU R3, [R1+0x54] ;  /* 0x0000540001037983 */ /* 0x001ee20000300800 */
[----:B------:R-:W-:-:S09]  /*15980*/  ISETP.GT.AND P1, PT, R0, 0x29, P3 ;  /* 0x000000290000780c */ /* 0x000fd20001f24270 */
[----:B------:R0:W-:Y:S04]  /*15990*/  @P0 STG.E.U16 desc[UR36][R4.64+0x50], R8 ;  /* 0x0000500804000986 */ /* 0x0001e8000c101524 */
[----:B0-----:R-:W4:Y:S01]  /*159a0*/  LDL.LU R8, [R1+0x58] ;  /* 0x0000580001087983 */ /* 0x001f220000300800 */
[----:B---3--:R-:W-:-:S05]  /*159b0*/  FMUL R3, R3, R2 ;  /* 0x0000000203037220 */ /* 0x008fca0000400000 */
[----:B------:R-:W-:-:S05]  /*159c0*/  F2FP.BF16.F32.PACK_AB R3, RZ, R3 ;  /* 0x00000003ff03723e */ /* 0x000fca00000010ff */
[----:B------:R0:W-:Y:S01]  /*159d0*/  @P1 STG.E.U16 desc[UR36][R4.64+0x52], R3 ;  /* 0x0000520304001986 */ /* 0x0001e2000c101524 */
[----:B----4-:R-:W-:-:S05]  /*159e0*/  FMUL R8, R8, R2 ;  /* 0x0000000208087220 */ /* 0x010fca0000400000 */
[----:B------:R-:W-:Y:S01]  /*159f0*/  F2FP.BF16.F32.PACK_AB R8, RZ, R8 ;  /* 0x00000008ff08723e */ /* 0x000fe200000010ff */
[----:B0-----:R-:W3:Y:S03]  /*15a00*/  LDL.LU R3, [R1+0x5c] ;  /* 0x00005c0001037983 */ /* 0x001ee60000300800 */
[----:B------:R-:W-:Y:S02]  /*15a10*/  PRMT R10, R8, 0x7610, R10 ;  /* 0x00007610080a7816 */ /* 0x000fe4000000000a */
[----:B------:R-:W4:Y:S01]  /*15a20*/  LDL.LU R8, [R1+0x64] ;  /* 0x0000640001087983 */ /* 0x000f220000300800 */
[C---:B------:R-:W-:Y:S02]  /*15a30*/  ISETP.GT.AND P1, PT, R0.reuse, 0x28, P2 ;  /* 0x000000280000780c */ /* 0x040fe40001724270 */
[C---:B------:R-:W-:Y:S02]  /*15a40*/  ISETP.GT.AND P4, PT, R0.reuse, 0x29, P2 ;  /* 0x000000290000780c */ /* 0x040fe40001784270 */
[C---:B------:R-:W-:Y:S01]  /*15a50*/  ISETP.GT.AND P5, PT, R0.reuse, 0x30, P3 ;  /* 0x000000300000780c */ /* 0x040fe20001fa4270 */
[----:B------:R-:W-:Y:S01]  /*15a60*/  FMUL R9, R9, R2 ;  /* 0x0000000209097220 */ /* 0x000fe20000400000 */
[----:B------:R-:W-:-:S04]  /*15a70*/  ISETP.GT.AND P0, PT, R0, 0x31, P3 ;  /* 0x000000310000780c */ /* 0x000fc80001f04270 */
[----:B------:R-:W-:-:S03]  /*15a80*/  F2FP.BF16.F32.PACK_AB R9, RZ, R9 ;  /* 0x00000009ff09723e */ /* 0x000fc600000010ff */
[----:B------:R0:W-:Y:S04]  /*15a90*/  @P1 STG.E.U16 desc[UR36][R6.64+0x50], R10 ;  /* 0x0000500a06001986 */ /* 0x0001e8000c101524 */
[----:B0-----:R-:W5:Y:S01]  /*15aa0*/  LDL.LU R10, [R1+0x74] ;  /* 0x00007400010a7983 */ /* 0x001f620000300800 */
[----:B---3--:R-:W-:-:S05]  /*15ab0*/  FMUL R3, R3, R2 ;  /* 0x0000000203037220 */ /* 0x008fca0000400000 */
[----:B------:R-:W-:Y:S01]  /*15ac0*/  F2FP.BF16.F32.PACK_AB R3, RZ, R3 ;  /* 0x00000003ff03723e */ /* 0x000fe200000010ff */
[----:B----4-:R-:W-:-:S04]  /*15ad0*/  FMUL R8, R8, R2 ;  /* 0x0000000208087220 */ /* 0x010fc80000400000 */
[----:B------:R0:W-:Y:S04]  /*15ae0*/  @P4 STG.E.U16 desc[UR36][R6.64+0x52], R3 ;  /* 0x0000520306004986 */ /* 0x0001e8000c101524 */
[----:B------:R1:W-:Y:S01]  /*15af0*/  @P5 STG.E.U16 desc[UR36][R4.64+0x60], R9 ;  /* 0x0000600904005986 */ /* 0x0003e2000c101524 */
[----:B0-----:R-:W-:-:S03]  /*15b00*/  F2FP.BF16.F32.PACK_AB R3, RZ, R8 ;  /* 0x00000008ff03723e */ /* 0x001fc600000010ff */
[----:B------:R-:W3:Y:S01]  /*15b10*/  LDL.LU R8, [R1+0x68] ;  /* 0x0000680001087983 */ /* 0x000ee20000300800 */
[----:B-1----:R-:W-:-:S03]  /*15b20*/  PRMT R9, R3, 0x7610, R9 ;  /* 0x0000761003097816 */ /* 0x002fc60000000009 */
[----:B------:R-:W4:Y:S04]  /*15b30*/  LDL.LU R3, [R1+0x6c] ;  /* 0x00006c0001037983 */ /* 0x000f280000300800 */
[----:B------:R0:W-:Y:S04]  /*15b40*/  @P0 STG.E.U16 desc[UR36][R4.64+0x62], R9 ;  /* 0x0000620904000986 */ /* 0x0001e8000c101524 */
[----:B0-----:R-:W2:Y:S01]  /*15b50*/  LDL.LU R9, [R1+0x70] ;  /* 0x0000700001097983 */ /* 0x001ea20000300800 */
[----:B------:R-:W-:Y:S01]  /*15b60*/  ISETP.GT.AND P1, PT, R0, 0x30, P2 ;  /* 0x000000300000780c */ /* 0x000fe20001724270 */
[----:B---3--:R-:W-:-:S05]  /*15b70*/  FMUL R8, R8, R2 ;  /* 0x0000000208087220 */ /* 0x008fca0000400000 */
[----:B------:R-:W-:-:S07]  /*15b80*/  F2FP.BF16.F32.PACK_AB R8, RZ, R8 ;  /* 0x00000008ff08723e */ /* 0x000fce00000010ff */
[----:B------:R0:W-:Y:S01]  /*15b90*/  @P1 STG.E.U16 desc[UR36][R6.64+0x60], R8 ;  /* 0x0000600806001986 */ /* 0x0001e2000c101524 */
[----:B--2---:R-:W-:-:S05]  /*15ba0*/  FMUL R9, R9, R2 ;  /* 0x0000000209097220 */ /* 0x004fca0000400000 */
[----:B0-----:R-:W-:-:S04]  /*15bb0*/  F2FP.BF16.F32.PACK_AB R8, RZ, R9 ;  /* 0x00000009ff08723e */ /* 0x001fc800000010ff */
[----:B------:R-:W-:Y:S02]  /*15bc0*/  PRMT R9, R8, 0x7610, R9 ;  /* 0x0000761008097816 */ /* 0x000fe40000000009 */
[----:B------:R-:W2:Y:S01]  /*15bd0*/  LDL.LU R8, [R1+0x78] ;  /* 0x0000780001087983 */ /* 0x000ea20000300800 */
[C---:B------:R-:W-:Y:S01]  /*15be0*/  ISETP.GT.AND P4, PT, R0.reuse, 0x31, P2 ;  /* 0x000000310000780c */ /* 0x040fe20001784270 */
[-C--:B----4-:R-:W-:Y:S01]  /*15bf0*/  FMUL R3, R3, R2.reuse ;  /* 0x0000000203037220 */ /* 0x090fe20000400000 */
[----:B------:R-:W-:Y:S01]  /*15c00*/  ISETP.GT.AND P5, PT, R0, 0x38, P3 ;  /* 0x000000380000780c */ /* 0x000fe20001fa4270 */
[----:B-----5:R-:W-:-:S03]  /*15c10*/  FMUL R10, R10, R2 ;  /* 0x000000020a0a7220 */ /* 0x020fc60000400000 */
[----:B------:R-:W-:Y:S02]  /*15c20*/  F2FP.BF16.F32.PACK_AB R3, RZ, R3 ;  /* 0x00000003ff03723e */ /* 0x000fe400000010ff */
[----:B------:R-:W-:-:S05]  /*15c30*/  ISETP.GT.AND P6, PT, R0, 0x39, P3 ;  /* 0x000000390000780c */ /* 0x000fca0001fc4270 */
[----:B------:R0:W-:Y:S04]  /*15c40*/  @P4 STG.E.U16 desc[UR36][R6.64+0x62], R3 ;  /* 0x0000620306004986 */ /* 0x0001e8000c101524 */
[----:B------:R1:W-:Y:S01]  /*15c50*/  @P5 STG.E.U16 desc[UR36][R4.64+0x70], R9 ;  /* 0x0000700904005986 */ /* 0x0003e2000c101524 */
[----:B0-----:R-:W-:-:S04]  /*15c60*/  F2FP.BF16.F32.PACK_AB R3, RZ, R10 ;  /* 0x0000000aff03723e */ /* 0x001fc800000010ff */
[----:B------:R-:W-:Y:S01]  /*15c70*/  PRMT R10, R3, 0x7610, R10 ;  /* 0x00007610030a7816 */ /* 0x000fe2000000000a */
[----:B-1----:R-:W3:Y:S04]  /*15c80*/  LDL.LU R9, [R1+0x80] ;  /* 0x0000800001097983 */ /* 0x002ee80000300800 */
[----:B------:R0:W-:Y:S01]  /*15c90*/  @P6 STG.E.U16 desc[UR36][R4.64+0x72], R10 ;  /* 0x0000720a04006986 */ /* 0x0001e2000c101524 */
[----:B--2---:R-:W-:-:S05]  /*15ca0*/  FMUL R8, R8, R2 ;  /* 0x0000000208087220 */ /* 0x004fca0000400000 */
[----:B------:R-:W-:Y:S02]  /*15cb0*/  F2FP.BF16.F32.PACK_AB R3, RZ, R8 ;  /* 0x00000008ff03723e */ /* 0x000fe400000010ff */
[----:B------:R-:W2:Y:S02]  /*15cc0*/  LDL.LU R8, [R1+0x7c] ;  /* 0x00007c0001087983 */ /* 0x000ea40000300800 */
[----:B0-----:R-:W-:Y:S02]  /*15cd0*/  PRMT R10, R3, 0x7610, R10 ;  /* 0x00007610030a7816 */ /* 0x001fe4000000000a */
[----:B------:R-:W4:Y:S01]  /*15ce0*/  LDL.LU R3, [R1+0x84] ;  /* 0x0000840001037983 */ /* 0x000f220000300800 */
[C---:B------:R-:W-:Y:S02]  /*15cf0*/  ISETP.GT.AND P0, PT, R0.reuse, 0x38, P2 ;  /* 0x000000380000780c */ /* 0x040fe40001704270 */
[C---:B------:R-:W-:Y:S02]  /*15d00*/  ISETP.GT.AND P1, PT, R0.reuse, 0x39, P2 ;  /* 0x000000390000780c */ /* 0x040fe40001724270 */
[----:B------:R-:W-:-:S02]  /*15d10*/  ISETP.GT.AND P4, PT, R0, 0x40, P3 ;  /* 0x000000400000780c */ /* 0x000fc40001f84270 */
[----:B------:R-:W-:-:S07]  /*15d20*/  ISETP.GT.AND P5, PT, R0, 0x41, P3 ;  /* 0x000000410000780c */ /* 0x000fce0001fa4270 */
[----:B------:R0:W-:Y:S01]  /*15d30*/  @P0 STG.E.U16 desc[UR36][R6.64+0x70], R10 ;  /* 0x0000700a06000986 */ /* 0x0001e2000c101524 */
[----:B---3--:R-:W-:-:S05]  /*15d40*/  FMUL R9, R9, R2 ;  /* 0x0000000209097220 */ /* 0x008fca0000400000 */
[----:B------:R-:W-:Y:S01]  /*15d50*/  F2FP.BF16.F32.PACK_AB R9, RZ, R9 ;  /* 0x00000009ff09723e */ /* 0x000fe200000010ff */
[-C--:B--2---:R-:W-:Y:S01]  /*15d60*/  FMUL R8, R8, R2.reuse ;  /* 0x0000000208087220 */ /* 0x084fe20000400000 */
[----:B----4-:R-:W-:-:S04]  /*15d70*/  FMUL R3, R3, R2 ;  /* 0x0000000203037220 */ /* 0x010fc80000400000 */
[----:B------:R-:W-:-:S04]  /*15d80*/  F2FP.BF16.F32.PACK_AB R8, RZ, R8 ;  /* 0x00000008ff08723e */ /* 0x000fc800000010ff */
[----:B0-----:R-:W-:Y:S02]  /*15d90*/  PRMT R10, R8, 0x7610, R10 ;  /* 0x00007610080a7816 */ /* 0x001fe4000000000a */
[----:B------:R-:W-:Y:S01]  /*15da0*/  F2FP.BF16.F32.PACK_AB R3, RZ, R3 ;  /* 0x00000003ff03723e */ /* 0x000fe200000010ff */
[----:B------:R-:W2:Y:S04]  /*15db0*/  LDL.LU R8, [R1+0x88] ;  /* 0x0000880001087983 */ /* 0x000ea80000300800 */
[----:B------:R-:W-:Y:S04]  /*15dc0*/  @P1 STG.E.U16 desc[UR36][R6.64+0x72], R10 ;  /* 0x0000720a06001986 */ /* 0x000fe8000c101524 */
[----:B------:R0:W-:Y:S04]  /*15dd0*/  @P4 STG.E.U16 desc[UR36][R4.64+0x80], R9 ;  /* 0x0000800904004986 */ /* 0x0001e8000c101524 */
[----:B------:R1:W-:Y:S04]  /*15de0*/  @P5 STG.E.U16 desc[UR36][R4.64+0x82], R3 ;  /* 0x0000820304005986 */ /* 0x0003e8000c101524 */
[----:B0-----:R-:W3:Y:S04]  /*15df0*/  LDL.LU R9, [R1+0x94] ;  /* 0x0000940001097983 */ /* 0x001ee80000300800 */
[----:B-1----:R-:W4:Y:S01]  /*15e00*/  LDL.LU R3, [R1+0x98] ;  /* 0x0000980001037983 */ /* 0x002f220000300800 */
[----:B------:R-:W-:Y:S01]  /*15e10*/  ISETP.GT.AND P0, PT, R0, 0x40, P2 ;  /* 0x000000400000780c */ /* 0x000fe20001704270 */
[----:B--2---:R-:W-:-:S05]  /*15e20*/  FMUL R8, R8, R2 ;  /* 0x0000000208087220 */ /* 0x004fca0000400000 */
[----:B------:R-:W-:-:S07]  /*15e30*/  F2FP.BF16.F32.PACK_AB R8, RZ, R8 ;  /* 0x00000008ff08723e */ /* 0x000fce00000010ff */
[----:B------:R0:W-:Y:S01]  /*15e40*/  @P0 STG.E.U16 desc[UR36][R6.64+0x80], R8 ;  /* 0x0000800806000986 */ /* 0x0001e2000c101524 */
[----:B----4-:R-:W-:-:S05]  /*15e50*/  FMUL R3, R3, R2 ;  /* 0x0000000203037220 */ /* 0x010fca0000400000 */
[----:B0-----:R-:W-:Y:S02]  /*15e60*/  F2FP.BF16.F32.PACK_AB R8, RZ, R3 ;  /* 0x00000003ff08723e */ /* 0x001fe400000010ff */
[----:B------:R-:W2:Y:S02]  /*15e70*/  LDL.LU R3, [R1+0x9c] ;  /* 0x00009c0001037983 */ /* 0x000ea40000300800 */
[----:B------:R-:W-:Y:S02]  /*15e80*/  PRMT R13, R8, 0x7610, R13 ;  /* 0x00007610080d7816 */ /* 0x000fe4000000000d */
[----:B------:R-:W4:Y:S01]  /*15e90*/  LDL.LU R8, [R1+0xa0] ;  /* 0x0000a00001087983 */ /* 0x000f220000300800 */
[C---:B------:R-:W-:Y:S01]  /*15ea0*/  ISETP.GT.AND P1, PT, R0.reuse, 0x41, P2 ;  /* 0x000000410000780c */ /* 0x040fe20001724270 */
[-C--:B---3--:R-:W-:Y:S01]  /*15eb0*/  FMUL R9, R9, R2.reuse ;  /* 0x0000000209097220 */ /* 0x088fe20000400000 */
[-C--:B------:R-:W-:Y:S01]  /*15ec0*/  FMUL R11, R11, R2.reuse ;  /* 0x000000020b0b7220 */ /* 0x080fe20000400000 */
[----:B------:R-:W-:Y:S01]  /*15ed0*/  ISETP.GT.AND P4, PT, R0, 0x48, P3 ;  /* 0x000000480000780c */ /* 0x000fe20001f84270 */
[----:B------:R-:W-:-:S02]  /*15ee0*/  FMUL R12, R12, R2 ;  /* 0x000000020c0c7220 */ /* 0x000fc40000400000 */
[----:B------:R-:W-:Y:S02]  /*15ef0*/  F2FP.BF16.F32.PACK_AB R9, RZ, R9 ;  /* 0x00000009ff09723e */ /* 0x000fe400000010ff */
[----:B------:R-:W-:Y:S02]  /*15f00*/  F2FP.BF16.F32.PACK_AB R11, RZ, R11 ;  /* 0x0000000bff0b723e */ /* 0x000fe400000010ff */
[----:B------:R-:W-:Y:S02]  /*15f10*/  F2FP.BF16.F32.PACK_AB R10, RZ, R12 ;  /* 0x0000000cff0a723e */ /* 0x000fe400000010ff */
[----:B------:R-:W-:Y:S02]  /*15f20*/  PRMT R12, R9, 0x7610, R12 ;  /* 0x00007610090c7816 */ /* 0x000fe4000000000c */
[C---:B------:R-:W-:Y:S01]  /*15f30*/  ISETP.GT.AND P5, PT, R0.reuse, 0x49, P3 ;  /* 0x000000490000780c */ /* 0x040fe20001fa4270 */
[----:B------:R-:W-:Y:S01]  /*15f40*/  @P1 STG.E.U16 desc[UR36][R6.64+0x82], R11 ;  /* 0x0000820b06001986 */ /* 0x000fe2000c101524 */
[----:B------:R-:W-:-:S02]  /*15f50*/  ISETP.GT.AND P0, PT, R0, 0x48, P2 ;  /* 0x000000480000780c */ /* 0x000fc40001704270 */
[C---:B------:R-:W-:Y:S01]  /*15f60*/  ISETP.GT.AND P1, PT, R0.reuse, 0x49, P2 ;  /* 0x000000490000780c */ /* 0x040fe20001724270 */
[----:B------:R0:W-:Y:S01]  /*15f70*/  @P4 STG.E.U16 desc[UR36][R4.64+0x90], R10 ;  /* 0x0000900a04004986 */ /* 0x0001e2000c101524 */
[----:B------:R-:W-:-:S07]  /*15f80*/  ISETP.GT.AND P4, PT, R0, 0x50, P3 ;  /* 0x000000500000780c */ /* 0x000fce0001f84270 */
[----:B------:R1:W-:Y:S01]  /*15f90*/  @P5 STG.E.U16 desc[UR36][R4.64+0x92], R12 ;  /* 0x0000920c04005986 */ /* 0x0003e2000c101524 */
[----:B------:R-:W-:-:S03]  /*15fa0*/  ISETP.GT.AND P5, PT, R0, 0x51, P3 ;  /* 0x000000510000780c */ /* 0x000fc60001fa4270 */
[----:B------:R3:W-:Y:S01]  /*15fb0*/  @P0 STG.E.U16 desc[UR36][R6.64+0x90], R13 ;  /* 0x0000900d06000986 */ /* 0x0007e2000c101524 */
[C---:B------:R-:W-:Y:S02]  /*15fc0*/  ISETP.GT.AND P0, PT, R0.reuse, 0x51, P2 ;  /* 0x000000510000780c */ /* 0x040fe40001704270 */
[----:B------:R-:W-:Y:S01]  /*15fd0*/  ISETP.GT.AND P6, PT, R0, 0x71, P3 ;  /* 0x000000710000780c */ /* 0x000fe20001fc4270 */
[----:B--2---:R-:W-:-:S05]  /*15fe0*/  FMUL R3, R3, R2 ;  /* 0x0000000203037220 */ /* 0x004fca0000400000 */
[----:B------:R-:W-:Y:S01]  /*15ff0*/  F2FP.BF16.F32.PACK_AB R9, RZ, R3 ;  /* 0x00000003ff09723e */ /* 0x000fe200000010ff */
[-C--:B----4-:R-:W-:Y:S01]  /*16000*/  FMUL R3, R8, R2.reuse ;  /* 0x0000000208037220 */ /* 0x090fe20000400000 */
[----:B------:R-:W-:-:S04]  /*16010*/  FMUL R8, R235, R2 ;  /* 0x00000002eb087220 */ /* 0x000fc80000400000 */
[----:B------:R-:W-:Y:S02]  /*16020*/  F2FP.BF16.F32.PACK_AB R3, RZ, R3 ;  /* 0x00000003ff03723e */ /* 0x000fe400000010ff */
[----:B0-----:R-:W-:Y:S02]  /*16030*/  PRMT R10, R9, 0x7610, R10 ;  /* 0x00007610090a7816 */ /* 0x001fe4000000000a */
[----:B------:R-:W-:Y:S01]  /*16040*/  PRMT R11, R3, 0x7610, R11 ;  /* 0x00007610030b7816 */ /* 0x000fe2000000000b */
[----:B------:R-:W-:Y:S01]  /*16050*/  FMUL R3, R233, R2 ;  /* 0x00000002e9037220 */ /* 0x000fe20000400000 */
[----:B------:R-:W-:Y:S01]  /*16060*/  F2FP.BF16.F32.PACK_AB R8, RZ, R8 ;  /* 0x00000008ff08723e */ /* 0x000fe200000010ff */
[----:B------:R-:W-:Y:S01]  /*16070*/  FMUL R9, R234, R2 ;  /* 0x00000002ea097220 */ /* 0x000fe20000400000 */
[----:B------:R0:W-:Y:S02]  /*16080*/  @P1 STG.E.U16 desc[UR36][R6.64+0x92], R10 ;  /* 0x0000920a06001986 */ /* 0x0001e4000c101524 */
[----:B-1----:R-:W-:-:S02]  /*16090*/  PRMT R12, R8, 0x7610, R12 ;  /* 0x00007610080c7816 */ /* 0x002fc4000000000c */
[----:B------:R-:W-:Y:S01]  /*160a0*/  F2FP.BF16.F32.PACK_AB R8, RZ, R3 ;  /* 0x00000003ff08723e */ /* 0x000fe200000010ff */
[-C--:B------:R-:W-:Y:S01]  /*160b0*/  FMUL R3, R232, R2.reuse ;  /* 0x00000002e8037220 */ /* 0x080fe20000400000 */
[C---:B------:R-:W-:Y:S02]  /*160c0*/  ISETP.GT.AND P1, PT, R0.reuse, 0x50, P2 ;  /* 0x000000500000780c */ /* 0x040fe40001724270 */
[----:B------:R-:W-:Y:S01]  /*160d0*/  F2FP.BF16.F32.PACK_AB R9, RZ, R9 ;  /* 0x00000009ff09723e */ /* 0x000fe200000010ff */
[----:B------:R1:W-:Y:S01]  /*160e0*/  @P4 STG.E.U16 desc[UR36][R4.64+0xa0], R11 ;  /* 0x0000a00b04004986 */ /* 0x0003e2000c101524 */
[----:B------:R-:W-:Y:S02]  /*160f0*/  ISETP.GT.AND P4, PT, R0, 0x58, P3 ;  /* 0x000000580000780c */ /* 0x000fe40001f84270 */
[----:B---3--:R-:W-:Y:S02]  /*16100*/  PRMT R13, R9, 0x7610, R13 ;  /* 0x00007610090d7816 */ /* 0x008fe4000000000d */
[----:B------:R-:W-:Y:S01]  /*16110*/  F2FP.BF16.F32.PACK_AB R9, RZ, R3 ;  /* 0x00000003ff09723e */ /* 0x000fe200000010ff */
[-C--:B------:R-:W-:Y:S01]  /*16120*/  FMUL R3, R230, R2.reuse ;  /* 0x00000002e6037220 */ /* 0x080fe20000400000 */
[----:B------:R-:W-:Y:S01]  /*16130*/  PRMT R14, R8, 0x7610, R14 ;  /* 0x00007610080e7816 */ /* 0x000fe2000000000e */
[----:B------:R-:W-:Y:S01]  /*16140*/  FMUL R8, R231, R2 ;  /* 0x00000002e7087220 */ /* 0x000fe20000400000 */
[----:B------:R2:W-:Y:S01]  /*16150*/  @P5 STG.E.U16 desc[UR36][R4.64+0xa2], R12 ;  /* 0x0000a20c04005986 */ /* 0x0005e2000c101524 */
[----:B------:R-:W-:-:S02]  /*16160*/  ISETP.GT.AND P5, PT, R0, 0x59, P3 ;  /* 0x000000590000780c */ /* 0x000fc40001fa4270 */
[----:B------:R-:W-:Y:S01]  /*16170*/  F2FP.BF16.F32.PACK_AB R3, RZ, R3 ;  /* 0x00000003ff03723e */ /* 0x000fe200000010ff */
[----:B------:R-:W-:Y:S01]  /*16180*/  @P1 STG.E.U16 desc[UR36][R6.64+0xa0], R13 ;  /* 0x0000a00d06001986 */ /* 0x000fe2000c101524 */
[----:B0-----:R-:W-:Y:S01]  /*16190*/  F2FP.BF16.F32.PACK_AB R10, RZ, R8 ;  /* 0x00000008ff0a723e */ /* 0x001fe200000010ff */
[-C--:B------:R-:W-:Y:S01]  /*161a0*/  FMUL R8, R229, R2.reuse ;  /* 0x00000002e5087220 */ /* 0x080fe20000400000 */
[----:B-1----:R-:W-:Y:S01]  /*161b0*/  PRMT R11, R3, 0x7610, R11 ;  /* 0x00007610030b7816 */ /* 0x002fe2000000000b */
[----:B------:R-:W-:Y:S01]  /*161c0*/  @P0 STG.E.U16 desc[UR36][R6.64+0xa2], R14 ;  /* 0x0000a20e06000986 */ /* 0x000fe2000c101524 */
[----:B------:R-:W-:Y:S01]  /*161d0*/  ISETP.GT.AND P0, PT, R0, 0x58, P2 ;  /* 0x000000580000780c */ /* 0x000fe20001704270 */
[----:B------:R-:W-:Y:S01]  /*161e0*/  FMUL R3, R228, R2 ;  /* 0x00000002e4037220 */ /* 0x000fe20000400000 */
[C---:B------:R-:W-:Y:S01]  /*161f0*/  ISETP.GT.AND P1, PT, R0.reuse, 0x59, P2 ;  /* 0x000000590000780c */ /* 0x040fe20001724270 */
[----:B------:R0:W-:Y:S01]  /*16200*/  @P4 STG.E.U16 desc[UR36][R4.64+0xb0], R9 ;  /* 0x0000b00904004986 */ /* 0x0001e2000c101524 */
[----:B------:R-:W-:-:S02]  /*16210*/  ISETP.GT.AND P4, PT, R0, 0x60, P3 ;  /* 0x000000600000780c */ /* 0x000fc40001f84270 */
[----:B------:R-:W-:Y:S01]  /*16220*/  F2FP.BF16.F32.PACK_AB R8, RZ, R8 ;  /* 0x00000008ff08723e */ /* 0x000fe200000010ff */
[----:B------:R1:W-:Y:S03]  /*16230*/  @P5 STG.E.U16 desc[UR36][R4.64+0xb2], R10 ;  /* 0x0000b20a04005986 */ /* 0x0003e6000c101524 */
[----:B--2---:R-:W-:Y:S02]  /*16240*/  PRMT R12, R8, 0x7610, R12 ;  /* 0x00007610080c7816 */ /* 0x004fe4000000000c */
[----:B0-----:R-:W-:Y:S01]  /*16250*/  F2FP.BF16.F32.PACK_AB R9, RZ, R3 ;  /* 0x00000003ff09723e */ /* 0x001fe200000010ff */
[-C--:B------:R-:W-:Y:S01]  /*16260*/  FMUL R3, R227, R2.reuse ;  /* 0x00000002e3037220 */ /* 0x080fe20000400000 */
[-C--:B------:R-:W-:Y:S02]  /*16270*/  FMUL R8, R226, R2.reuse ;  /* 0x00000002e2087220 */ /* 0x080fe40000400000 */
[----:B-1----:R-:W-:Y:S01]  /*16280*/  PRMT R10, R9, 0x7610, R10 ;  /* 0x00007610090a7816 */ /* 0x002fe2000000000a */
[----:B------:R0:W-:Y:S01]  /*16290*/  @P0 STG.E.U16 desc[UR36][R6.64+0xb0], R11 ;  /* 0x0000b00b06000986 */ /* 0x0001e2000c101524 */
[----:B------:R-:W-:Y:S01]  /*162a0*/  F2FP.BF16.F32.PACK_AB R3, RZ, R3 ;  /* 0x00000003ff03723e */ /* 0x000fe200000010ff */
[----:B------:R-:W-:Y:S01]  /*162b0*/  FMUL R9, R225, R2 ;  /* 0x00000002e1097220 */ /* 0x000fe20000400000 */
[C---:B------:R-:W-:Y:S01]  /*162c0*/  ISETP.GT.AND P5, PT, R0.reuse, 0x61, P3 ;  /* 0x000000610000780c */ /* 0x040fe20001fa4270 */
[----:B------:R1:W-:Y:S01]  /*162d0*/  @P1 STG.E.U16 desc[UR36][R6.64+0xb2], R12 ;  /* 0x0000b20c06001986 */ /* 0x0003e2000c101524 */
[----:B------:R-:W-:-:S03]  /*162e0*/  ISETP.GT.AND P1, PT, R0, 0x60, P2 ;  /* 0x000000600000780c */ /* 0x000fc60001724270 */
[----:B------:R-:W-:Y:S01]  /*162f0*/  @P4 STG.E.U16 desc[UR36][R4.64+0xc0], R10 ;  /* 0x0000c00a04004986 */ /* 0x000fe2000c101524 */
[----:B------:R-:W-:Y:S02]  /*16300*/  ISETP.GT.AND P4, PT, R0, 0x61, P2 ;  /* 0x000000610000780c */ /* 0x000fe40001784270 */
[----:B------:R-:W-:Y:S02]  /*16310*/  F2FP.BF16.F32.PACK_AB R8, RZ, R8 ;  /* 0x00000008ff08723e */ /* 0x000fe400000010ff */
[----:B0-----:R-:W-:Y:S01]  /*16320*/  PRMT R11, R3, 0x7610, R11 ;  /* 0x00007610030b7816 */ /* 0x001fe2000000000b */
[-C--:B------:R-:W-:Y:S01]  /*16330*/  FMUL R3, R224, R2.reuse ;  /* 0x00000002e0037220 */ /* 0x080fe20000400000 */
[----:B------:R-:W-:Y:S02]  /*16340*/  F2FP.BF16.F32.PACK_AB R9, RZ, R9 ;  /* 0x00000009ff09723e */ /* 0x000fe400000010ff */
[----:B-1----:R-:W-:Y:S02]  /*16350*/  PRMT R12, R8, 0x7610, R12 ;  /* 0x00007610080c7816 */ /* 0x002fe4000000000c */
[----:B------:R-:W-:Y:S01]  /*16360*/  F2FP.BF16.F32.PACK_AB R8, RZ, R3 ;  /* 0x00000003ff08723e */ /* 0x000fe200000010ff */
[----:B------:R-:W-:Y:S01]  /*16370*/  FMUL R3, R223, R2 ;  /* 0x00000002df037220 */ /* 0x000fe20000400000 */
[----:B------:R-:W-:Y:S01]  /*16380*/  PRMT R13, R9, 0x7610, R13 ;  /* 0x00007610090d7816 */ /* 0x000fe2000000000d */
[----:B------:R0:W-:Y:S01]  /*16390*/  @P5 STG.E.U16 desc[UR36][R4.64+0xc2], R11 ;  /* 0x0000c20b04005986 */ /* 0x0001e2000c101524 */
[----:B------:R-:W-:-:S02]  /*163a0*/  ISETP.GT.AND P0, PT, R0, 0x68, P3 ;  /* 0x000000680000780c */ /* 0x000fc40001f04270 */
[----:B------:R-:W-:Y:S01]  /*163b0*/  F2FP.BF16.F32.PACK_AB R9, RZ, R3 ;  /* 0x00000003ff09723e */ /* 0x000fe200000010ff */
[----:B------:R1:W-:Y:S01]  /*163c0*/  @P1 STG.E.U16 desc[UR36][R6.64+0xc0], R12 ;  /* 0x0000c00c06001986 */ /* 0x0003e2000c101524 */
[----:B------:R-:W-:-:S03]  /*163d0*/  FMUL R3, R221, R2 ;  /* 0x00000002dd037220 */ /* 0x000fc60000400000 */
[----:B------:R-:W-:Y:S01]  /*163e0*/  @P4 STG.E.U16 desc[UR36][R6.64+0xc2], R13 ;  /* 0x0000c20d06004986 */ /* 0x000fe2000c101524 */
[----:B------:R-:W-:Y:S02]  /*163f0*/  ISETP.GT.AND P4, PT, R0, 0x69, P3 ;  /* 0x000000690000780c */ /* 0x000fe40001f84270 */
[----:B------:R-:W-:Y:S01]  /*16400*/  PRMT R14, R8, 0x7610, R14 ;  /* 0x00007610080e7816 */ /* 0x000fe2000000000e */
[-C--:B------:R-:W-:Y:S01]  /*16410*/  FMUL R8, R222, R2.reuse ;  /* 0x00000002de087220 */ /* 0x080fe20000400000 */
[----:B------:R-:W-:Y:S02]  /*16420*/  F2FP.BF16.F32.PACK_AB R3, RZ, R3 ;  /* 0x00000003ff03723e */ /* 0x000fe400000010ff */
[----:B------:R-:W-:Y:S01]  /*16430*/  ISETP.GT.AND P1, PT, R0, 0x68, P2 ;  /* 0x000000680000780c */ /* 0x000fe20001724270 */
[----:B------:R-:W-:Y:S01]  /*16440*/  @P0 STG.E.U16 desc[UR36][R4.64+0xd0], R14 ;  /* 0x0000d00e04000986 */ /* 0x000fe2000c101524 */
[----:B0-----:R-:W-:Y:S01]  /*16450*/  PRMT R11, R3, 0x7610, R11 ;  /* 0x00007610030b7816 */ /* 0x001fe2000000000b */
[----:B------:R-:W-:Y:S01]  /*16460*/  FMUL R3, R219, R2 ;  /* 0x00000002db037220 */ /* 0x000fe20000400000 */
[----:B------:R-:W-:Y:S01]  /*16470*/  F2FP.BF16.F32.PACK_AB R10, RZ, R8 ;  /* 0x00000008ff0a723e */ /* 0x000fe200000010ff */
[----:B------:R-:W-:Y:S01]  /*16480*/  FMUL R8, R220, R2 ;  /* 0x00000002dc087220 */ /* 0x000fe20000400000 */
[C---:B------:R-:W-:Y:S01]  /*16490*/  ISETP.GT.AND P0, PT, R0.reuse, 0x69, P2 ;  /* 0x000000690000780c */ /* 0x040fe20001704270 */
[----:B------:R0:W-:Y:S01]  /*164a0*/  @P4 STG.E.U16 desc[UR36][R4.64+0xd2], R9 ;  /* 0x0000d20904004986 */ /* 0x0001e2000c101524 */
[----:B------:R-:W-:-:S02]  /*164b0*/  ISETP.GT.AND P5, PT, R0, 0x70, P3 ;  /* 0x000000700000780c */ /* 0x000fc40001fa4270 */
[----:B------:R-:W-:-:S04]  /*164c0*/  F2FP.BF16.F32.PACK_AB R8, RZ, R8 ;  /* 0x00000008ff08723e */ /* 0x000fc800000010ff */
[----:B-1----:R-:W-:Y:S02]  /*164d0*/  PRMT R12, R8, 0x7610, R12 ;  /* 0x00007610080c7816 */ /* 0x002fe4000000000c */
[----:B0-----:R-:W-:Y:S01]  /*164e0*/  F2FP.BF16.F32.PACK_AB R9, RZ, R3 ;  /* 0x00000003ff09723e */ /* 0x001fe200000010ff */
[-C--:B------:R-:W-:Y:S01]  /*164f0*/  FMUL R3, R218, R2.reuse ;  /* 0x00000002da037220 */ /* 0x080fe20000400000 */
[----:B------:R-:W-:Y:S01]  /*16500*/  FMUL R8, R217, R2 ;  /* 0x00000002d9087220 */ /* 0x000fe20000400000 */
[----:B------:R0:W-:Y:S03]  /*16510*/  @P1 STG.E.U16 desc[UR36][R6.64+0xd0], R10 ;  /* 0x0000d00a06001986 */ /* 0x0001e6000c101524 */
[----:B------:R-:W-:Y:S01]  /*16520*/  F2FP.BF16.F32.PACK_AB R3, RZ, R3 ;  /* 0x00000003ff03723e */ /* 0x000fe200000010ff */
[----:B------:R1:W-:Y:S01]  /*16530*/  @P0 STG.E.U16 desc[UR36][R6.64+0xd2], R11 ;  /* 0x0000d20b06000986 */ /* 0x0003e2000c101524 */
[----:B------:R-:W-:-:S02]  /*16540*/  ISETP.GT.AND P1, PT, R0, 0x70, P2 ;  /* 0x000000700000780c */ /* 0x000fc40001724270 */
[----:B------:R-:W-:Y:S01]  /*16550*/  F2FP.BF16.F32.PACK_AB R8, RZ, R8 ;  /* 0x00000008ff08723e */ /* 0x000fe200000010ff */
[----:B------:R2:W-:Y:S01]  /*16560*/  @P5 STG.E.U16 desc[UR36][R4.64+0xe0], R12 ;  /* 0x0000e00c04005986 */ /* 0x0005e2000c101524 */
[----:B0-----:R-:W-:Y:S01]  /*16570*/  PRMT R10, R9, 0x7610, R10 ;  /* 0x00007610090a7816 */ /* 0x001fe2000000000a */
[-C--:B------:R-:W-:Y:S01]  /*16580*/  FMUL R9, R216, R2.reuse ;  /* 0x00000002d8097220 */ /* 0x080fe20000400000 */
[----:B-1----:R-:W-:Y:S01]  /*16590*/  PRMT R11, R3, 0x7610, R11 ;  /* 0x00007610030b7816 */ /* 0x002fe2000000000b */
[----:B------:R-:W-:-:S03]  /*165a0*/  FMUL R3, R215, R2 ;  /* 0x00000002d7037220 */ /* 0x000fc60000400000 */
[----:B------:R-:W-:Y:S02]  /*165b0*/  F2FP.BF16.F32.PACK_AB R9, RZ, R9 ;  /* 0x00000009ff09723e */ /* 0x000fe400000010ff */
[----:B--2---:R-:W-:Y:S02]  /*165c0*/  PRMT R12, R8, 0x7610, R12 ;  /* 0x00007610080c7816 */ /* 0x004fe4000000000c */
[----:B------:R-:W-:Y:S01]  /*165d0*/  F2FP.BF16.F32.PACK_AB R8, RZ, R3 ;  /* 0x00000003ff08723e */ /* 0x000fe200000010ff */
[----:B------:R-:W-:Y:S01]  /*165e0*/  FMUL R3, R214, R2 ;  /* 0x00000002d6037220 */ /* 0x000fe20000400000 */
[C---:B------:R-:W-:Y:S02]  /*165f0*/  ISETP.GT.AND P4, PT, R0.reuse, 0x71, P2 ;  /* 0x000000710000780c */ /* 0x040fe40001784270 */
[----:B------:R-:W-:Y:S01]  /*16600*/  ISETP.GT.AND P5, PT, R0, 0x78, P3 ;  /* 0x000000780000780c */ /* 0x000fe20001fa4270 */
[----:B------:R0:W-:Y:S01]  /*16610*/  @P6 STG.E.U16 desc[UR36][R4.64+0xe2], R10 ;  /* 0x0000e20a04006986 */ /* 0x0001e2000c101524 */
[----:B------:R-:W-:-:S02]  /*16620*/  PRMT R13, R9, 0x7610, R13 ;  /* 0x00007610090d7816 */ /* 0x000fc4000000000d */
[----:B------:R-:W-:Y:S01]  /*16630*/  F2FP.BF16.F32.PACK_AB R9, RZ, R3 ;  /* 0x00000003ff09723e */ /* 0x000fe200000010ff */
[----:B------:R1:W-:Y:S01]  /*16640*/  @P1 STG.E.U16 desc[UR36][R6.64+0xe0], R11 ;  /* 0x0000e00b06001986 */ /* 0x0003e2000c101524 */
[----:B------:R-:W-:Y:S01]  /*16650*/  ISETP.GT.AND P0, PT, R0, 0x79, P3 ;  /* 0x000000790000780c */ /* 0x000fe20001f04270 */
[-C--:B------:R-:W-:Y:S01]  /*16660*/  FMUL R3, R212, R2.reuse ;  /* 0x00000002d4037220 */ /* 0x080fe20000400000 */
[----:B------:R-:W-:Y:S02]  /*16670*/  ISETP.GT.AND P1, PT, R0, 0x78, P2 ;  /* 0x000000780000780c */ /* 0x000fe40001724270 */
[----:B------:R-:W-:Y:S01]  /*16680*/  PRMT R14, R8, 0x7610, R14 ;  /* 0x00007610080e7816 */ /* 0x000fe2000000000e */
[----:B------:R-:W-:Y:S01]  /*16690*/  FMUL R8, R213, R2 ;  /* 0x00000002d5087220 */ /* 0x000fe20000400000 */
[----:B------:R-:W-:Y:S01]  /*166a0*/  F2FP.BF16.F32.PACK_AB R3, RZ, R3 ;  /* 0x00000003ff03723e */ /* 0x000fe200000010ff */
[----:B------:R2:W-:Y:S01]  /*166b0*/  @P4 STG.E.U16 desc[UR36][R6.64+0xe2], R12 ;  /* 0x0000e20c06004986 */ /* 0x0005e2000c101524 */
[----:B------:R-:W-:-:S02]  /*166c0*/  ISETP.GT.AND P4, PT, R0, 0x79, P2 ;  /* 0x000000790000780c */ /* 0x000fc40001784270 */
[----:B0-----:R-:W-:Y:S01]  /*166d0*/  F2FP.BF16.F32.PACK_AB R10, RZ, R8 ;  /* 0x00000008ff0a723e */ /* 0x001fe200000010ff */
[----:B------:R-:W-:Y:S01]  /*166e0*/  @P5 STG.E.U16 desc[UR36][R4.64+0xf0], R13 ;  /* 0x0000f00d04005986 */ /* 0x000fe2000c101524 */
[----:B-1----:R-:W-:Y:S01]  /*166f0*/  PRMT R11, R3, 0x7610, R11 ;  /* 0x00007610030b7816 */ /* 0x002fe2000000000b */
[-C--:B------:R-:W-:Y:S01]  /*16700*/  FMUL R3, R210, R2.reuse ;  /* 0x00000002d2037220 */ /* 0x080fe20000400000 */
[----:B------:R-:W-:Y:S01]  /*16710*/  FMUL R8, R211, R2 ;  /* 0x00000002d3087220 */ /* 0x000fe20000400000 */
[C---:B------:R-:W-:Y:S01]  /*16720*/  ISETP.GT.AND P5, PT, R0.reuse, 0x80, P3 ;  /* 0x000000800000780c */ /* 0x040fe20001fa4270 */
[----:B------:R-:W-:Y:S01]  /*16730*/  @P0 STG.E.U16 desc[UR36][R4.64+0xf2], R14 ;  /* 0x0000f20e04000986 */ /* 0x000fe2000c101524 */
[----:B------:R-:W-:-:S03]  /*16740*/  ISETP.GT.AND P6, PT, R0, 0x81, P3 ;  /* 0x000000810000780c */ /* 0x000fc60001fc4270 */
[----:B------:R0:W-:Y:S01]  /*16750*/  @P1 STG.E.U16 desc[UR36][R6.64+0xf0], R9 ;  /* 0x0000f00906001986 */ /* 0x0001e2000c101524 */
[----:B------:R-:W-:-:S04]  /*16760*/  F2FP.BF16.F32.PACK_AB R8, RZ, R8 ;  /* 0x00000008ff08723e */ /* 0x000fc800000010ff */
[----:B--2---:R-:W-:Y:S01]  /*16770*/  PRMT R12, R8, 0x7610, R12 ;  /* 0x00007610080c7816 */ /* 0x004fe2000000000c */
[-C--:B------:R-:W-:Y:S01]  /*16780*/  FMUL R8, R208, R2.reuse ;  /* 0x00000002d0087220 */ /* 0x080fe20000400000 */
[----:B0-----:R-:W-:Y:S01]  /*16790*/  F2FP.BF16.F32.PACK_AB R9, RZ, R3 ;  /* 0x00000003ff09723e */ /* 0x001fe200000010ff */
[----:B------:R-:W-:Y:S01]  /*167a0*/  FMUL R3, R209, R2 ;  /* 0x00000002d1037220 */ /* 0x000fe20000400000 */
[----:B------:R0:W-:Y:S01]  /*167b0*/  @P4 STG.E.U16 desc[UR36][R6.64+0xf2], R10 ;  /* 0x0000f20a06004986 */ /* 0x0001e2000c101524 */
[----:B------:R-:W-:-:S03]  /*167c0*/  ISETP.GT.AND P0, PT, R0, 0x80, P2 ;  /* 0x000000800000780c */ /* 0x000fc60001704270 */
[----:B------:R-:W-:Y:S01]  /*167d0*/  F2FP.BF16.F32.PACK_AB R3, RZ, R3 ;  /* 0x00000003ff03723e */ /* 0x000fe200000010ff */
[----:B------:R1:W-:Y:S01]  /*167e0*/  @P5 STG.E.U16 desc[UR36][R4.64+0x100], R11 ;  /* 0x0001000b04005986 */ /* 0x0003e2000c101524 */
[----:B------:R-:W-:Y:S02]  /*167f0*/  ISETP.GT.AND P1, PT, R0, 0x81, P2 ;  /* 0x000000810000780c */ /* 0x000fe40001724270 */
[----:B------:R-:W-:Y:S01]  /*16800*/  F2FP.BF16.F32.PACK_AB R8, RZ, R8 ;  /* 0x00000008ff08723e */ /* 0x000fe200000010ff */
[----:B------:R2:W-:Y:S01]  /*16810*/  @P6 STG.E.U16 desc[UR36][R4.64+0x102], R12 ;  /* 0x0001020c04006986 */ /* 0x0005e2000c101524 */
[----:B0-----:R-:W-:Y:S01]  /*16820*/  PRMT R10, R9, 0x7610, R10 ;  /* 0x00007610090a7816 */ /* 0x001fe2000000000a */
[-C--:B------:R-:W-:Y:S01]  /*16830*/  FMUL R9, R207, R2.reuse ;  /* 0x00000002cf097220 */ /* 0x080fe20000400000 */
[----:B-1----:R-:W-:Y:S01]  /*16840*/  PRMT R11, R3, 0x7610, R11 ;  /* 0x00007610030b7816 */ /* 0x002fe2000000000b */
[----:B------:R-:W-:Y:S01]  /*16850*/  FMUL R3, R206, R2 ;  /* 0x00000002ce037220 */ /* 0x000fe20000400000 */
[----:B------:R-:W-:-:S02]  /*16860*/  ISETP.GT.AND P4, PT, R0, 0x88, P3 ;  /* 0x000000880000780c */ /* 0x000fc40001f84270 */
[----:B--2---:R-:W-:Y:S02]  /*16870*/  PRMT R12, R8, 0x7610, R12 ;  /* 0x00007610080c7816 */ /* 0x004fe4000000000c */
[----:B------:R-:W-:Y:S01]  /*16880*/  F2FP.BF16.F32.PACK_AB R8, RZ, R3 ;  /* 0x00000003ff08723e */ /* 0x000fe200000010ff */
[-C--:B------:R-:W-:Y:S01]  /*16890*/  FMUL R3, R205, R2.reuse ;  /* 0x00000002cd037220 */ /* 0x080fe20000400000 */
[----:B------:R-:W-:Y:S02]  /*168a0*/  F2FP.BF16.F32.PACK_AB R9, RZ, R9 ;  /* 0x00000009ff09723e */ /* 0x000fe400000010ff */
[C---:B------:R-:W-:Y:S01]  /*168b0*/  ISETP.GT.AND P5, PT, R0.reuse, 0x89, P3 ;  /* 0x000000890000780c */ /* 0x040fe20001fa4270 */
[----:B------:R0:W-:Y:S01]  /*168c0*/  @P0 STG.E.U16 desc[UR36][R6.64+0x100], R10 ;  /* 0x0001000a06000986 */ /* 0x0001e2000c101524 */
[----:B------:R-:W-:Y:S02]  /*168d0*/  PRMT R13, R9, 0x7610, R13 ;  /* 0x00007610090d7816 */ /* 0x000fe4000000000d */
[----:B------:R-:W-:Y:S01]  /*168e0*/  F2FP.BF16.F32.PACK_AB R9, RZ, R3 ;  /* 0x00000003ff09723e */ /* 0x000fe200000010ff */
[----:B------:R1:W-:Y:S01]  /*168f0*/  @P1 STG.E.U16 desc[UR36][R6.64+0x102], R11 ;  /* 0x0001020b06001986 */ /* 0x0003e2000c101524 */
[C---:B------:R-:W-:Y:S01]  /*16900*/  ISETP.GT.AND P0, PT, R0.reuse, 0x88, P2 ;  /* 0x000000880000780c */ /* 0x040fe20001704270 */
[----:B------:R-:W-:Y:S01]  /*16910*/  FMUL R3, R203, R2 ;  /* 0x00000002cb037220 */ /* 0x000fe20000400000 */
[----:B------:R-:W-:-:S02]  /*16920*/  ISETP.GT.AND P1, PT, R0, 0x89, P2 ;  /* 0x000000890000780c */ /* 0x000fc40001724270 */
[----:B------:R-:W-:Y:S01]  /*16930*/  PRMT R14, R8, 0x7610, R14 ;  /* 0x00007610080e7816 */ /* 0x000fe2000000000e */
[----:B------:R-:W-:Y:S01]  /*16940*/  FMUL R8, R204, R2 ;  /* 0x00000002cc087220 */ /* 0x000fe20000400000 */
[----:B------:R-:W-:Y:S01]  /*16950*/  F2FP.BF16.F32.PACK_AB R3, RZ, R3 ;  /* 0x00000003ff03723e */ /* 0x000fe200000010ff */
[----:B------:R2:W-:Y:S01]  /*16960*/  @P4 STG.E.U16 desc[UR36][R4.64+0x110], R12 ;  /* 0x0001100c04004986 */ /* 0x0005e2000c101524 */
[----:B------:R-:W-:Y:S02]  /*16970*/  ISETP.GT.AND P4, PT, R0, 0x90, P3 ;  /* 0x000000900000780c */ /* 0x000fe40001f84270 */
        /* <DEDUP_REMOVED lines=9> */
[----:B------:R-:W-:Y:S02]  /*16a10*/  F2FP.BF16.F32.PACK_AB R8, RZ, R8 ;  /* 0x00000008ff08723e */ /* 0x000fe400000010ff */
[----:B------:R-:W-:Y:S01]  /*16a20*/  ISETP.GT.AND P1, PT, R0, 0x91, P2 ;  /* 0x000000910000780c */ /* 0x000fe20001724270 */
[----:B------:R1:W-:Y:S01]  /*16a30*/  @P4 STG.E.U16 desc[UR36][R4.64+0x120], R10 ;  /* 0x0001200a04004986 */ /* 0x0003e2000c101524 */
[----:B--2---:R-:W-:Y:S01]  /*16a40*/  PRMT R12, R8, 0x7610, R12 ;  /* 0x00007610080c7816 */ /* 0x004fe2000000000c */
[-C--:B------:R-:W-:Y:S01]  /*16a50*/  FMUL R8, R199, R2.reuse ;  /* 0x00000002c7087220 */ /* 0x080fe20000400000 */
[----:B0-----:R-:W-:Y:S01]  /*16a60*/  F2FP.BF16.F32.PACK_AB R9, RZ, R3 ;  /* 0x00000003ff09723e */ /* 0x001fe200000010ff */
[----:B------:R-:W-:Y:S01]  /*16a70*/  FMUL R3, R200, R2 ;  /* 0x00000002c8037220 */ /* 0x000fe20000400000 */
[----:B------:R-:W-:Y:S01]  /*16a80*/  ISETP.GT.AND P4, PT, R0, 0x98, P3 ;  /* 0x000000980000780c */ /* 0x000fe20001f84270 */
[----:B------:R0:W-:Y:S03]  /*16a90*/  @P5 STG.E.U16 desc[UR36][R4.64+0x122], R11 ;  /* 0x0001220b04005986 */ /* 0x0001e6000c101524 */
[----:B------:R-:W-:-:S02]  /*16aa0*/  F2FP.BF16.F32.PACK_AB R3, RZ, R3 ;  /* 0x00000003ff03723e */ /* 0x000fc400000010ff */
[----:B-1----:R-:W-:Y:S01]  /*16ab0*/  PRMT R10, R9, 0x7610, R10 ;  /* 0x00007610090a7816 */ /* 0x002fe2000000000a */
[----:B------:R-:W-:Y:S01]  /*16ac0*/  FMUL R9, R198, R2 ;  /* 0x00000002c6097220 */ /* 0x000fe20000400000 */
[----:B------:R-:W-:Y:S01]  /*16ad0*/  F2FP.BF16.F32.PACK_AB R8, RZ, R8 ;  /* 0x00000008ff08723e */ /* 0x000fe200000010ff */
[----:B------:R1:W-:Y:S01]  /*16ae0*/  @P0 STG.E.U16 desc[UR36][R6.64+0x120], R12 ;  /* 0x0001200c06000986 */ /* 0x0003e2000c101524 */
[----:B0-----:R-:W-:Y:S01]  /*16af0*/  PRMT R11, R3, 0x7610, R11 ;  /* 0x00007610030b7816 */ /* 0x001fe2000000000b */
[----:B------:R-:W-:Y:S01]  /*16b00*/  FMUL R3, R197, R2 ;  /* 0x00000002c5037220 */ /* 0x000fe20000400000 */
[C---:B------:R-:W-:Y:S01]  /*16b10*/  ISETP.GT.AND P5, PT, R0.reuse, 0x99, P3 ;  /* 0x000000990000780c */ /* 0x040fe20001fa4270 */
[----:B------:R0:W-:Y:S01]  /*16b20*/  @P1 STG.E.U16 desc[UR36][R6.64+0x122], R10 ;  /* 0x0001220a06001986 */ /* 0x0001e2000c101524 */
[----:B------:R-:W-:Y:S02]  /*16b30*/  ISETP.GT.AND P1, PT, R0, 0x98, P2 ;  /* 0x000000980000780c */ /* 0x000fe40001724270 */
[----:B------:R-:W-:-:S02]  /*16b40*/  F2FP.BF16.F32.PACK_AB R9, RZ, R9 ;  /* 0x00000009ff09723e */ /* 0x000fc400000010ff */
[----:B-1----:R-:W-:Y:S02]  /*16b50*/  PRMT R12, R8, 0x7610, R12 ;  /* 0x00007610080c7816 */ /* 0x002fe4000000000c */
[----:B------:R-:W-:Y:S01]  /*16b60*/  F2FP.BF16.F32.PACK_AB R8, RZ, R3 ;  /* 0x00000003ff08723e */ /* 0x000fe200000010ff */
[-C--:B------:R-:W-:Y:S01]  /*16b70*/  FMUL R3, R196, R2.reuse ;  /* 0x00000002c4037220 */ /* 0x080fe20000400000 */
[C---:B------:R-:W-:Y:S01]  /*16b80*/  ISETP.GT.AND P0, PT, R0.reuse, 0x99, P2 ;  /* 0x000000990000780c */ /* 0x040fe20001704270 */
[----:B------:R1:W-:Y:S01]  /*16b90*/  @P4 STG.E.U16 desc[UR36][R4.64+0x130], R11 ;  /* 0x0001300b04004986 */ /* 0x0003e2000c101524 */
[----:B------:R-:W-:Y:S02]  /*16ba0*/  ISETP.GT.AND P4, PT, R0, 0xa0, P3 ;  /* 0x000000a00000780c */ /* 0x000fe40001f84270 */
[----:B------:R-:W-:Y:S02]  /*16bb0*/  PRMT R13, R9, 0x7610, R13 ;  /* 0x00007610090d7816 */ /* 0x000fe4000000000d */
        /* <DEDUP_REMOVED lines=68> */
[----:B------:R-:W-:Y:S02]  /*17000*/  ISETP.GT.AND P1, PT, R0, 0xb8, P2 ;  /* 0x000000b80000780c */ /* 0x000fe40001724270 */
[----:B------:R-:W-:Y:S02]  /*17010*/  F2FP.BF16.F32.PACK_AB R8, RZ, R8 ;  /* 0x00000008ff08723e */ /* 0x000fe400000010ff */
[----:B0-----:R-:W-:Y:S01]  /*17020*/  PRMT R10, R9, 0x7610, R10 ;  /* 0x00007610090a7816 */ /* 0x001fe2000000000a */
[-C--:B------:R-:W-:Y:S01]  /*17030*/  FMUL R9, R180, R2.reuse ;  /* 0x00000002b4097220 */ /* 0x080fe20000400000 */
[----:B-1----:R-:W-:Y:S01]  /*17040*/  PRMT R11, R3, 0x7610, R11 ;  /* 0x00007610030b7816 */ /* 0x002fe2000000000b */
[----:B------:R-:W-:Y:S01]  /*17050*/  FMUL R3, R179, R2 ;  /* 0x00000002b3037220 */ /* 0x000fe20000400000 */
[----:B------:R0:W-:Y:S02]  /*17060*/  @P5 STG.E.U16 desc[UR36][R4.64+0x170], R12 ;  /* 0x0001700c04005986 */ /* 0x0001e4000c101524 */
[----:B------:R-:W-:-:S02]  /*17070*/  F2FP.BF16.F32.PACK_AB R9, RZ, R9 ;  /* 0x00000009ff09723e */ /* 0x000fc400000010ff */
[C---:B------:R-:W-:Y:S02]  /*17080*/  ISETP.GT.AND P4, PT, R0.reuse, 0xb9, P2 ;  /* 0x000000b90000780c */ /* 0x040fe40001784270 */
[----:B------:R-:W-:Y:S02]  /*17090*/  ISETP.GT.AND P5, PT, R0, 0xc0, P3 ;  /* 0x000000c00000780c */ /* 0x000fe40001fa4270 */
[----:B0-----:R-:W-:Y:S02]  /*170a0*/  PRMT R12, R8, 0x7610, R12 ;  /* 0x00007610080c7816 */ /* 0x001fe4000000000c */
[----:B------:R-:W-:Y:S01]  /*170b0*/  F2FP.BF16.F32.PACK_AB R8, RZ, R3 ;  /* 0x00000003ff08723e */ /* 0x000fe200000010ff */
[----:B------:R-:W-:Y:S01]  /*170c0*/  FMUL R3, R178, R2 ;  /* 0x00000002b2037220 */ /* 0x000fe20000400000 */
[----:B------:R-:W-:Y:S01]  /*170d0*/  PRMT R13, R9, 0x7610, R13 ;  /* 0x00007610090d7816 */ /* 0x000fe2000000000d */
[----:B------:R0:W-:Y:S01]  /*170e0*/  @P6 STG.E.U16 desc[UR36][R4.64+0x172], R10 ;  /* 0x0001720a04006986 */ /* 0x0001e2000c101524 */
[----:B------:R-:W-:-:S02]  /*170f0*/  ISETP.GT.AND P0, PT, R0, 0xc1, P3 ;  /* 0x000000c10000780c */ /* 0x000fc40001f04270 */
[----:B------:R-:W-:Y:S01]  /*17100*/  F2FP.BF16.F32.PACK_AB R9, RZ, R3 ;  /* 0x00000003ff09723e */ /* 0x000fe200000010ff */
[----:B------:R1:W-:Y:S01]  /*17110*/  @P1 STG.E.U16 desc[UR36][R6.64+0x170], R11 ;  /* 0x0001700b06001986 */ /* 0x0003e2000c101524 */
[-C--:B------:R-:W-:Y:S01]  /*17120*/  FMUL R3, R176, R2.reuse ;  /* 0x00000002b0037220 */ /* 0x080fe20000400000 */
[----:B------:R-:W-:Y:S02]  /*17130*/  ISETP.GT.AND P1, PT, R0, 0xc0, P2 ;  /* 0x000000c00000780c */ /* 0x000fe40001724270 */
        /* <DEDUP_REMOVED lines=40> */
[C---:B------:R-:W-:Y:S01]  /*173c0*/  ISETP.GT.AND P0, PT, R0.reuse, 0xd0, P2 ;  /* 0x000000d00000780c */ /* 0x040fe20001704270 */
        /* <DEDUP_REMOVED lines=11> */
[----:B------:R-:W-:Y:S01]  /*17480*/  ISETP.GT.AND P5, PT, R0, 0xd9, P3 ;  /* 0x000000d90000780c */ /* 0x000fe20001fa4270 */
[----:B------:R-:W-:Y:S01]  /*17490*/  FMUL R8, R166, R2 ;  /* 0x00000002a6087220 */ /* 0x000fe20000400000 */
[----:B------:R-:W-:Y:S01]  /*174a0*/  @P0 STG.E.U16 desc[UR36][R6.64+0x1a0], R14 ;  /* 0x0001a00e06000986 */ /* 0x000fe2000c101524 */
[----:B------:R-:W-:-:S03]  /*174b0*/  ISETP.GT.AND P0, PT, R0, 0xd8, P2 ;  /* 0x000000d80000780c */ /* 0x000fc60001704270 */
[----:B------:R0:W-:Y:S01]  /*174c0*/  @P1 STG.E.U16 desc[UR36][R6.64+0x1a2], R9 ;  /* 0x0001a20906001986 */ /* 0x0001e2000c101524 */
[----:B------:R-:W-:Y:S02]  /*174d0*/  F2FP.BF16.F32.PACK_AB R8, RZ, R8 ;  /* 0x00000008ff08723e */ /* 0x000fe400000010ff */
[----:B------:R-:W-:Y:S02]  /*174e0*/  ISETP.GT.AND P1, PT, R0, 0xd9, P2 ;  /* 0x000000d90000780c */ /* 0x000fe40001724270 */
        /* <DEDUP_REMOVED lines=16> */
[----:B------:R1:W-:Y:S01]  /*175f0*/  @P1 STG.E.U16 desc[UR36][R6.64+0x1b2], R10 ;  /* 0x0001b20a06001986 */ /* 0x0003e2000c101524 */
[----:B------:R-:W-:Y:S02]  /*17600*/  ISETP.GT.AND P1, PT, R0, 0xe0, P2 ;  /* 0x000000e00000780c */ /* 0x000fe40001724270 */
[----:B0-----:R-:W-:Y:S02]  /*17610*/  PRMT R12, R8, 0x7610, R12 ;  /* 0x00007610080c7816 */ /* 0x001fe4000000000c */
[----:B------:R-:W-:Y:S01]  /*17620*/  F2FP.BF16.F32.PACK_AB R8, RZ, R3 ;  /* 0x00000003ff08723e */ /* 0x000fe200000010ff */
[-C--:B------:R-:W-:Y:S01]  /*17630*/  FMUL R3, R160, R2.reuse ;  /* 0x00000002a0037220 */ /* 0x080fe20000400000 */
[----:B------:R-:W-:Y:S01]  /*17640*/  ISETP.GT.AND P0, PT, R0, 0xe1, P2 ;  /* 0x000000e10000780c */ /* 0x000fe20001704270 */
[----:B------:R0:W-:Y:S01]  /*17650*/  @P4 STG.E.U16 desc[UR36][R4.64+0x1c0], R11 ;  /* 0x0001c00b04004986 */ /* 0x0001e2000c101524 */
[----:B-1----:R-:W-:Y:S02]  /*17660*/  PRMT R10, R9, 0x7610, R10 ;  /* 0x00007610090a7816 */ /* 0x002fe4000000000a */
[----:B------:R-:W-:Y:S01]  /*17670*/  PRMT R13, R8, 0x7610, R13 ;  /* 0x00007610080d7816 */ /* 0x000fe2000000000d */
[----:B------:R-:W-:Y:S01]  /*17680*/  @P5 STG.E.U16 desc[UR36][R4.64+0x1c2], R12 ;  /* 0x0001c20c04005986 */ /* 0x000fe2000c101524 */
[----:B------:R-:W-:Y:S01]  /*17690*/  FMUL R8, R159, R2 ;  /* 0x000000029f087220 */ /* 0x000fe20000400000 */
[----:B------:R-:W-:-:S02]  /*176a0*/  ISETP.GT.AND P4, PT, R0, 0xe8, P3 ;  /* 0x000000e80000780c */ /* 0x000fc40001f84270 */
[----:B------:R-:W-:Y:S01]  /*176b0*/  F2FP.BF16.F32.PACK_AB R9, RZ, R3 ;  /* 0x00000003ff09723e */ /* 0x000fe200000010ff */
[----:B------:R-:W-:Y:S01]  /*176c0*/  FMUL R3, R158, R2 ;  /* 0x000000029e037220 */ /* 0x000fe20000400000 */
[C---:B------:R-:W-:Y:S02]  /*176d0*/  ISETP.GT.AND P5, PT, R0.reuse, 0xe9, P3 ;  /* 0x000000e90000780c */ /* 0x040fe40001fa4270 */
[----:B------:R-:W-:Y:S02]  /*176e0*/  ISETP.GT.AND P6, PT, R0, 0xe8, P2 ;  /* 0x000000e80000780c */ /* 0x000fe400017c4270 */
[----:B------:R-:W-:Y:S01]  /*176f0*/  F2FP.BF16.F32.PACK_AB R8, RZ, R8 ;  /* 0x00000008ff08723e */ /* 0x000fe200000010ff */
[----:B------:R1:W-:Y:S01]  /*17700*/  @P1 STG.E.U16 desc[UR36][R6.64+0x1c0], R10 ;  /* 0x0001c00a06001986 */ /* 0x0003e2000c101524 */
[----:B------:R-:W-:Y:S02]  /*17710*/  F2FP.BF16.F32.PACK_AB R3, RZ, R3 ;  /* 0x00000003ff03723e */ /* 0x000fe400000010ff */
[----:B0-----:R-:W-:-:S02]  /*17720*/  PRMT R11, R8, 0x7610, R11 ;  /* 0x00007610080b7816 */ /* 0x001fc4000000000b */
[----:B------:R-:W-:Y:S01]  /*17730*/  PRMT R18, R3, 0x7610, R18 ;  /* 0x0000761003127816 */ /* 0x000fe20000000012 */
[----:B------:R0:W-:Y:S01]  /*17740*/  @P0 STG.E.U16 desc[UR36][R6.64+0x1c2], R13 ;  /* 0x0001c20d06000986 */ /* 0x0001e2000c101524 */
[----:B-1----:R-:W-:Y:S01]  /*17750*/  PRMT R10, R9, 0x7610, R10 ;  /* 0x00007610090a7816 */ /* 0x002fe2000000000a */
[----:B------:R-:W-:-:S04]  /*17760*/  FMUL R3, R157, R2 ;  /* 0x000000029d037220 */ /* 0x000fc80000400000 */
[----:B------:R-:W-:Y:S01]  /*17770*/  @P4 STG.E.U16 desc[UR36][R4.64+0x1d0], R10 ;  /* 0x0001d00a04004986 */ /* 0x000fe2000c101524 */
[----:B------:R-:W-:-:S03]  /*17780*/  ISETP.GT.AND P4, PT, R0, 0xe9, P2 ;  /* 0x000000e90000780c */ /* 0x000fc60001784270 */
[----:B------:R1:W-:Y:S01]  /*17790*/  @P5 STG.E.U16 desc[UR36][R4.64+0x1d2], R11 ;  /* 0x0001d20b04005986 */ /* 0x0003e2000c101524 */
[----:B------:R-:W-:-:S03]  /*177a0*/  ISETP.GT.AND P5, PT, R0, 0xf0, P3 ;  /* 0x000000f00000780c */ /* 0x000fc60001fa4270 */
[----:B------:R-:W-:Y:S01]  /*177b0*/  @P6 STG.E.U16 desc[UR36][R6.64+0x1d0], R18 ;  /* 0x0001d01206006986 */ /* 0x000fe2000c101524 */
[----:B------:R-:W-:Y:S01]  /*177c0*/  ISETP.GT.AND P6, PT, R0, 0xf1, P3 ;  /* 0x000000f10000780c */ /* 0x000fe20001fc4270 */
[-C--:B------:R-:W-:Y:S01]  /*177d0*/  FMUL R8, R156, R2.reuse ;  /* 0x000000029c087220 */ /* 0x080fe20000400000 */
[----:B------:R-:W-:Y:S01]  /*177e0*/  FMUL R9, R155, R2 ;  /* 0x000000029b097220 */ /* 0x000fe20000400000 */
[----:B0-----:R-:W-:-:S03]  /*177f0*/  F2FP.BF16.F32.PACK_AB R13, RZ, R3 ;  /* 0x00000003ff0d723e */ /* 0x001fc600000010ff */
[----:B------:R-:W-:Y:S02]  /*17800*/  F2FP.BF16.F32.PACK_AB R14, RZ, R8 ;  /* 0x00000008ff0e723e */ /* 0x000fe400000010ff */
[----:B------:R-:W-:Y:S01]  /*17810*/  F2FP.BF16.F32.PACK_AB R15, RZ, R9 ;  /* 0x00000009ff0f723e */ /* 0x000fe200000010ff */
[----:B------:R-:W-:Y:S01]  /*17820*/  @P4 STG.E.U16 desc[UR36][R6.64+0x1d2], R13 ;  /* 0x0001d20d06004986 */ /* 0x000fe2000c101524 */
[----:B------:R-:W-:-:S03]  /*17830*/  ISETP.GT.AND P4, PT, R0, 0xf1, P2 ;  /* 0x000000f10000780c */ /* 0x000fc60001784270 */
[----:B------:R-:W-:Y:S04]  /*17840*/  @P5 STG.E.U16 desc[UR36][R4.64+0x1e0], R14 ;  /* 0x0001e00e04005986 */ /* 0x000fe8000c101524 */
[----:B------:R-:W-:Y:S01]  /*17850*/  @P6 STG.E.U16 desc[UR36][R4.64+0x1e2], R15 ;  /* 0x0001e20f04006986 */ /* 0x000fe2000c101524 */
[----:B------:R-:W-:Y:S01]  /*17860*/  ISETP.GT.AND P6, PT, R0, 0xf0, P2 ;  /* 0x000000f00000780c */ /* 0x000fe200017c4270 */
[-C--:B-1----:R-:W-:Y:S01]  /*17870*/  FMUL R11, R154, R2.reuse ;  /* 0x000000029a0b7220 */ /* 0x082fe20000400000 */
[----:B------:R-:W-:-:S04]  /*17880*/  FMUL R12, R23, R2 ;  /* 0x00000002170c7220 */ /* 0x000fc80000400000 */
[----:B------:R-:W-:Y:S02]  /*17890*/  F2FP.BF16.F32.PACK_AB R11, RZ, R11 ;  /* 0x0000000bff0b723e */ /* 0x000fe400000010ff */
[----:B------:R-:W-:Y:S02]  /*178a0*/  F2FP.BF16.F32.PACK_AB R12, RZ, R12 ;  /* 0x0000000cff0c723e */ /* 0x000fe400000010ff */
[C---:B------:R-:W-:Y:S02]  /*178b0*/  ISETP.GT.AND P5, PT, R0.reuse, 0xf8, P3 ;  /* 0x000000f80000780c */ /* 0x040fe40001fa4270 */
[----:B------:R-:W-:Y:S01]  /*178c0*/  ISETP.GT.AND P3, PT, R0, 0xf9, P3 ;  /* 0x000000f90000780c */ /* 0x000fe20001f64270 */
[----:B------:R-:W-:Y:S01]  /*178d0*/  @P6 STG.E.U16 desc[UR36][R6.64+0x1e0], R11 ;  /* 0x0001e00b06006986 */ /* 0x000fe2000c101524 */
[----:B------:R-:W-:-:S03]  /*178e0*/  FMUL R10, R22, R2 ;  /* 0x00000002160a7220 */ /* 0x000fc60000400000 */
[----:B------:R0:W-:Y:S01]  /*178f0*/  @P4 STG.E.U16 desc[UR36][R6.64+0x1e2], R12 ;  /* 0x0001e20c06004986 */ /* 0x0001e2000c101524 */
[----:B------:R-:W-:Y:S01]  /*17900*/  ISETP.GT.AND P4, PT, R0, 0xf8, P2 ;  /* 0x000000f80000780c */ /* 0x000fe20001784270 */
[-C--:B------:R-:W-:Y:S01]  /*17910*/  FMUL R9, R21, R2.reuse ;  /* 0x0000000215097220 */ /* 0x080fe20000400000 */
[-C--:B------:R-:W-:Y:S01]  /*17920*/  FMUL R8, R19, R2.reuse ;  /* 0x0000000213087220 */ /* 0x080fe20000400000 */
[----:B------:R-:W-:Y:S01]  /*17930*/  FMUL R3, R20, R2 ;  /* 0x0000000214037220 */ /* 0x000fe20000400000 */
[----:B------:R-:W-:Y:S02]  /*17940*/  F2FP.BF16.F32.PACK_AB R10, RZ, R10 ;  /* 0x0000000aff0a723e */ /* 0x000fe400000010ff */
[----:B------:R-:W-:Y:S02]  /*17950*/  ISETP.GT.AND P2, PT, R0, 0xf9, P2 ;  /* 0x000000f90000780c */ /* 0x000fe40001744270 */
[----:B------:R-:W-:Y:S02]  /*17960*/  F2FP.BF16.F32.PACK_AB R9, RZ, R9 ;  /* 0x00000009ff09723e */ /* 0x000fe400000010ff */
[----:B------:R-:W-:-:S02]  /*17970*/  F2FP.BF16.F32.PACK_AB R8, RZ, R8 ;  /* 0x00000008ff08723e */ /* 0x000fc400000010ff */
[----:B------:R-:W-:Y:S01]  /*17980*/  F2FP.BF16.F32.PACK_AB R3, RZ, R3 ;  /* 0x00000003ff03723e */ /* 0x000fe200000010ff */
[----:B------:R-:W-:Y:S01]  /*17990*/  @P5 STG.E.U16 desc[UR36][R4.64+0x1f0], R10 ;  /* 0x0001f00a04005986 */ /* 0x000fe2000c101524 */
[----:B0-----:R-:W-:Y:S01]  /*179a0*/  PRMT R12, R8, 0x7610, R12 ;  /* 0x00007610080c7816 */ /* 0x001fe2000000000c */
[----:B------:R-:W-:Y:S01]  /*179b0*/  USHF.L.U32 UR12, UR8, 0x8, URZ ;  /* 0x00000008080c7899 */ /* 0x000fe2000800063f */
[----:B------:R-:W-:Y:S01]  /*179c0*/  PRMT R11, R3, 0x7610, R11 ;  /* 0x00007610030b7816 */ /* 0x000fe2000000000b */
[----:B------:R0:W-:Y:S01]  /*179d0*/  @P3 STG.E.U16 desc[UR36][R4.64+0x1f2], R9 ;  /* 0x0001f20904003986 */ /* 0x0001e2000c101524 */
[----:B------:R-:W-:Y:S01]  /*179e0*/  @P4 MOV R8, R6 ;  /* 0x0000000600084202 */ /* 0x000fe20000000f00 */
[----:B------:R-:W-:Y:S01]  /*179f0*/  USHF.L.U64.HI UR11, UR8, 0x8, UR9 ;  /* 0x00000008080b7899 */ /* 0x000fe20008010209 */
[----:B------:R-:W-:Y:S01]  /*17a00*/  ISETP.GT.AND P1, PT, R153, 0x80, PT ;  /* 0x000000809900780c */ /* 0x000fe20003f24270 */
[----:B------:R-:W-:Y:S02]  /*17a10*/  IMAD.U32 R3, RZ, RZ, UR12 ;  /* 0x0000000cff037e24 */ /* 0x000fe4000f8e00ff */
[----:B0-----:R-:W-:Y:S01]  /*17a20*/  @P4 IMAD.MOV.U32 R9, RZ, RZ, R7 ;  /* 0x000000ffff094224 */ /* 0x001fe200078e0007 */
[----:B------:R-:W-:-:S04]  /*17a30*/  ISETP.GT.AND P3, PT, R0, RZ, P1 ;  /* 0x000000ff0000720c */ /* 0x000fc80000f64270 */
[----:B------:R0:W-:Y:S01]  /*17a40*/  @P4 STG.E.U16 desc[UR36][R8.64+0x1f0], R11 ;  /* 0x0001f00b08004986 */ /* 0x0001e2000c101524 */
[----:B------:R-:W-:Y:S01]  /*17a50*/  ISETP.GT.AND P4, PT, R0, 0x1, P1 ;  /* 0x000000010000780c */ /* 0x000fe20000f84270 */
[-C--:B------:R-:W-:Y:S01]  /*17a60*/  FMUL R24, R24, R2.reuse ;  /* 0x0000000218187220 */ /* 0x080fe20000400000 */
[----:B------:R-:W-:Y:S01]  /*17a70*/  FMUL R25, R25, R2 ;  /* 0x0000000219197220 */ /* 0x000fe20000400000 */
[----:B0-----:R-:W-:Y:S01]  /*17a80*/  @P2 IMAD.MOV.U32 R8, RZ, RZ, R6 ;  /* 0x000000ffff082224 */ /* 0x001fe200078e0006 */
[----:B------:R-:W-:Y:S01]  /*17a90*/  @P2 MOV R9, R7 ;  /* 0x0000000700092202 */ /* 0x000fe20000000f00 */
[----:B------:R-:W-:-:S04]  /*17aa0*/  IMAD.U32 R7, RZ, RZ, UR11 ;  /* 0x0000000bff077e24 */ /* 0x000fc8000f8e00ff */
[----:B------:R0:W-:Y:S01]  /*17ab0*/  @P2 STG.E.U16 desc[UR36][R8.64+0x1f2], R12 ;  /* 0x0001f20c08002986 */ /* 0x0001e2000c101524 */
[C---:B------:R-:W-:Y:S02]  /*17ac0*/  IADD3 R6, P2, P6, R4.reuse, UR5, R3 ;  /* 0x0000000504067c10 */ /* 0x040fe4000fe5e003 */
[----:B------:R-:W-:Y:S02]  /*17ad0*/  IADD3 R4, P5, R4, UR12, RZ ;  /* 0x0000000c04047c10 */ /* 0x000fe4000ffbe0ff */
[----:B------:R-:W-:Y:S02]  /*17ae0*/  IADD3.X R7, R5, UR4, R7, P2, P6 ;  /* 0x0000000405077c10 */ /* 0x000fe400097ec407 */
[----:B------:R-:W-:Y:S02]  /*17af0*/  ISETP.GT.AND P0, PT, R153, 0x88, PT ;  /* 0x000000889900780c */ /* 0x000fe40003f04270 */
[----:B------:R-:W-:Y:S02]  /*17b00*/  F2FP.BF16.F32.PACK_AB R24, RZ, R24 ;  /* 0x00000018ff18723e */ /* 0x000fe400000010ff */
[----:B------:R-:W-:-:S02]  /*17b10*/  IADD3.X R5, R5, UR11, RZ, P5, !PT ;  /* 0x0000000b05057c10 */ /* 0x000fc4000affe4ff */
[----:B------:R-:W-:Y:S02]  /*17b20*/  F2FP.BF16.F32.PACK_AB R25, RZ, R25 ;  /* 0x00000019ff19723e */ /* 0x000fe400000010ff */
[C---:B------:R-:W-:Y:S01]  /*17b30*/  ISETP.GT.AND P2, PT, R0.reuse, RZ, P0 ;  /* 0x000000ff0000720c */ /* 0x040fe20000744270 */
[----:B------:R-:W-:Y:S01]  /*17b40*/  @P3 STG.E.U16 desc[UR36][R4.64], R24 ;  /* 0x0000001804003986 */ /* 0x000fe2000c101524 */
[----:B------:R-:W-:Y:S01]  /*17b50*/  ISETP.GT.AND P3, PT, R0, 0x1, P0 ;  /* 0x000000010000780c */ /* 0x000fe20000764270 */
[-C--:B------:R-:W-:Y:S02]  /*17b60*/  FMUL R26, R26, R2.reuse ;  /* 0x000000021a1a7220 */ /* 0x080fe40000400000 */
[----:B------:R-:W-:Y:S01]  /*17b70*/  @P4 STG.E.U16 desc[UR36][R4.64+0x2], R25 ;  /* 0x0000021904004986 */ /* 0x000fe2000c101524 */
[----:B------:R-:W-:Y:S01]  /*17b80*/  ISETP.GT.AND P4, PT, R0, 0x8, P1 ;  /* 0x000000080000780c */ /* 0x000fe20000f84270 */
[-C--:B------:R-:W-:Y:S01]  /*17b90*/  FMUL R27, R27, R2.reuse ;  /* 0x000000021b1b7220 */ /* 0x080fe20000400000 */
[----:B0-----:R-:W-:Y:S01]  /*17ba0*/  IADD3 R8, P5, R4, UR5, RZ ;  /* 0x0000000504087c10 */ /* 0x001fe2000ffbe0ff */
[----:B------:R-:W-:Y:S01]  /*17bb0*/  FMUL R28, R28, R2 ;  /* 0x000000021c1c7220 */ /* 0x000fe20000400000 */
[----:B------:R-:W-:-:S02]  /*17bc0*/  F2FP.BF16.F32.PACK_AB R26, RZ, R26 ;  /* 0x0000001aff1a723e */ /* 0x000fc400000010ff */
[----:B------:R-:W-:Y:S02]  /*17bd0*/  IADD3.X R9, R5, UR4, RZ, P5, !PT ;  /* 0x0000000405097c10 */ /* 0x000fe4000affe4ff */
[----:B------:R-:W-:Y:S02]  /*17be0*/  F2FP.BF16.F32.PACK_AB R27, RZ, R27 ;  /* 0x0000001bff1b723e */ /* 0x000fe400000010ff */
[----:B------:R-:W-:Y:S01]  /*17bf0*/  F2FP.BF16.F32.PACK_AB R28, RZ, R28 ;  /* 0x0000001cff1c723e */ /* 0x000fe200000010ff */
[----:B------:R-:W-:Y:S01]  /*17c00*/  @P2 STG.E.U16 desc[UR36][R8.64], R26 ;  /* 0x0000001a08002986 */ /* 0x000fe2000c101524 */
[C---:B------:R-:W-:Y:S02]  /*17c10*/  ISETP.GT.AND P5, PT, R0.reuse, 0x9, P1 ;  /* 0x000000090000780c */ /* 0x040fe40000fa4270 */
[C---:B------:R-:W-:Y:S01]  /*17c20*/  ISETP.GT.AND P2, PT, R0.reuse, 0x8, P0 ;  /* 0x000000080000780c */ /* 0x040fe20000744270 */
[----:B------:R-:W-:Y:S01]  /*17c30*/  @P3 STG.E.U16 desc[UR36][R8.64+0x2], R27 ;  /* 0x0000021b08003986 */ /* 0x000fe2000c101524 */
[-C--:B------:R-:W-:Y:S01]  /*17c40*/  FMUL R29, R29, R2.reuse ;  /* 0x000000021d1d7220 */ /* 0x080fe20000400000 */
[----:B------:R-:W-:Y:S01]  /*17c50*/  ISETP.GT.AND P3, PT, R0, 0x9, P0 ;  /* 0x000000090000780c */ /* 0x000fe20000764270 */
[-C--:B------:R-:W-:Y:S01]  /*17c60*/  FMUL R30, R30, R2.reuse ;  /* 0x000000021e1e7220 */ /* 0x080fe20000400000 */
[----:B------:R-:W-:Y:S01]  /*17c70*/  @P4 STG.E.U16 desc[UR36][R4.64+0x10], R28 ;  /* 0x0000101c04004986 */ /* 0x000fe2000c101524 */
[----:B------:R-:W-:Y:S01]  /*17c80*/  ISETP.GT.AND P4, PT, R0, 0x10, P1 ;  /* 0x000000100000780c */ /* 0x000fe20000f84270 */
[-C--:B------:R-:W-:Y:S01]  /*17c90*/  FMUL R31, R31, R2.reuse ;  /* 0x000000021f1f7220 */ /* 0x080fe20000400000 */
[----:B------:R-:W-:Y:S01]  /*17ca0*/  IADD3 R10, P6, R4, UR5, RZ ;  /* 0x00000005040a7c10 */ /* 0x000fe2000ffde0ff */
[----:B------:R-:W-:Y:S01]  /*17cb0*/  FMUL R32, R32, R2 ;  /* 0x0000000220207220 */ /* 0x000fe20000400000 */
[----:B------:R-:W-:-:S02]  /*17cc0*/  F2FP.BF16.F32.PACK_AB R29, RZ, R29 ;  /* 0x0000001dff1d723e */ /* 0x000fc400000010ff */
[----:B------:R-:W-:Y:S02]  /*17cd0*/  F2FP.BF16.F32.PACK_AB R30, RZ, R30 ;  /* 0x0000001eff1e723e */ /* 0x000fe400000010ff */
[----:B------:R-:W-:Y:S02]  /*17ce0*/  IADD3.X R11, R5, UR4, RZ, P6, !PT ;  /* 0x00000004050b7c10 */ /* 0x000fe4000b7fe4ff */
[----:B------:R-:W-:Y:S01]  /*17cf0*/  F2FP.BF16.F32.PACK_AB R31, RZ, R31 ;  /* 0x0000001fff1f723e */ /* 0x000fe200000010ff */
[----:B------:R-:W-:Y:S01]  /*17d00*/  @P5 STG.E.U16 desc[UR36][R4.64+0x12], R29 ;  /* 0x0000121d04005986 */ /* 0x000fe2000c101524 */
[----:B------:R-:W-:Y:S02]  /*17d10*/  F2FP.BF16.F32.PACK_AB R32, RZ, R32 ;  /* 0x00000020ff20723e */ /* 0x000fe400000010ff */
[C---:B------:R-:W-:Y:S01]  /*17d20*/  ISETP.GT.AND P5, PT, R0.reuse, 0x11, P1 ;  /* 0x000000110000780c */ /* 0x040fe20000fa4270 */
[----:B------:R-:W-:Y:S01]  /*17d30*/  @P2 STG.E.U16 desc[UR36][R10.64+0x10], R30 ;  /* 0x0000101e0a002986 */ /* 0x000fe2000c101524 */
[----:B------:R-:W-:Y:S01]  /*17d40*/  ISETP.GT.AND P2, PT, R0, 0x10, P0 ;  /* 0x000000100000780c */ /* 0x000fe20000744270 */
[----:B------:R-:W-:-:S02]  /*17d50*/  FMUL R33, R33, R2 ;  /* 0x0000000221217220 */ /* 0x000fc40000400000 */
[----:B------:R-:W-:Y:S01]  /*17d60*/  @P3 STG.E.U16 desc[UR36][R6.64+0x12], R31 ;  /* 0x0000121f06003986 */ /* 0x000fe2000c101524 */
[----:B------:R-:W-:Y:S01]  /*17d70*/  ISETP.GT.AND P3, PT, R0, 0x11, P0 ;  /* 0x000000110000780c */ /* 0x000fe20000764270 */
[-C--:B------:R-:W-:Y:S02]  /*17d80*/  FMUL R34, R34, R2.reuse ;  /* 0x0000000222227220 */ /* 0x080fe40000400000 */
[----:B------:R-:W-:Y:S01]  /*17d90*/  @P4 STG.E.U16 desc[UR36][R4.64+0x20], R32 ;  /* 0x0000202004004986 */ /* 0x000fe2000c101524 */
[----:B------:R-:W-:Y:S01]  /*17da0*/  ISETP.GT.AND P4, PT, R0, 0x18, P1 ;  /* 0x000000180000780c */ /* 0x000fe20000f84270 */
[-C--:B------:R-:W-:Y:S01]  /*17db0*/  FMUL R35, R35, R2.reuse ;  /* 0x0000000223237220 */ /* 0x080fe20000400000 */
[----:B------:R-:W-:Y:S01]  /*17dc0*/  FMUL R36, R36, R2 ;  /* 0x0000000224247220 */ /* 0x000fe20000400000 */
[----:B------:R-:W-:Y:S02]  /*17dd0*/  F2FP.BF16.F32.PACK_AB R33, RZ, R33 ;  /* 0x00000021ff21723e */ /* 0x000fe400000010ff */
[----:B------:R-:W-:-:S02]  /*17de0*/  F2FP.BF16.F32.PACK_AB R34, RZ, R34 ;  /* 0x00000022ff22723e */ /* 0x000fc400000010ff */
[----:B------:R-:W-:Y:S01]  /*17df0*/  F2FP.BF16.F32.PACK_AB R35, RZ, R35 ;  /* 0x00000023ff23723e */ /* 0x000fe200000010ff */
[----:B------:R-:W-:Y:S01]  /*17e00*/  @P5 STG.E.U16 desc[UR36][R4.64+0x22], R33 ;  /* 0x0000222104005986 */ /* 0x000fe2000c101524 */
[----:B------:R-:W-:Y:S02]  /*17e10*/  F2FP.BF16.F32.PACK_AB R36, RZ, R36 ;  /* 0x00000024ff24723e */ /* 0x000fe400000010ff */
[C---:B------:R-:W-:Y:S01]  /*17e20*/  ISETP.GT.AND P5, PT, R0.reuse, 0x19, P1 ;  /* 0x000000190000780c */ /* 0x040fe20000fa4270 */
[----:B------:R-:W-:Y:S01]  /*17e30*/  @P2 STG.E.U16 desc[UR36][R6.64+0x20], R34 ;  /* 0x0000202206002986 */ /* 0x000fe2000c101524 */
[C---:B------:R-:W-:Y:S01]  /*17e40*/  ISETP.GT.AND P2, PT, R0.reuse, 0x18, P0 ;  /* 0x000000180000780c */ /* 0x040fe20000744270 */
[-C--:B------:R-:W-:Y:S02]  /*17e50*/  FMUL R37, R37, R2.reuse ;  /* 0x0000000225257220 */ /* 0x080fe40000400000 */
[----:B------:R-:W-:Y:S01]  /*17e60*/  @P3 STG.E.U16 desc[UR36][R6.64+0x22], R35 ;  /* 0x0000222306003986 */ /* 0x000fe2000c101524 */
[----:B------:R-:W-:Y:S01]  /*17e70*/  ISETP.GT.AND P3, PT, R0, 0x19, P0 ;  /* 0x000000190000780c */ /* 0x000fe20000764270 */
[----:B------:R-:W-:-:S02]  /*17e80*/  FMUL R38, R38, R2 ;  /* 0x0000000226267220 */ /* 0x000fc40000400000 */
[----:B------:R-:W-:Y:S01]  /*17e90*/  @P4 STG.E.U16 desc[UR36][R4.64+0x30], R36 ;  /* 0x0000302404004986 */ /* 0x000fe2000c101524 */
[----:B------:R-:W-:Y:S01]  /*17ea0*/  ISETP.GT.AND P4, PT, R0, 0x20, P1 ;  /* 0x000000200000780c */ /* 0x000fe20000f84270 */
[-C--:B------:R-:W-:Y:S01]  /*17eb0*/  FMUL R39, R39, R2.reuse ;  /* 0x0000000227277220 */ /* 0x080fe20000400000 */
[----:B------:R-:W-:Y:S01]  /*17ec0*/  FMUL R40, R40, R2 ;  /* 0x0000000228287220 */ /* 0x000fe20000400000 */
[----:B------:R-:W-:Y:S02]  /*17ed0*/  F2FP.BF16.F32.PACK_AB R37, RZ, R37 ;  /* 0x00000025ff25723e */ /* 0x000fe400000010ff */
[----:B------:R-:W-:Y:S02]  /*17ee0*/  F2FP.BF16.F32.PACK_AB R38, RZ, R38 ;  /* 0x00000026ff26723e */ /* 0x000fe400000010ff */
[----:B------:R-:W-:Y:S01]  /*17ef0*/  F2FP.BF16.F32.PACK_AB R39, RZ, R39 ;  /* 0x00000027ff27723e */ /* 0x000fe200000010ff */
[----:B------:R-:W-:Y:S01]  /*17f00*/  @P5 STG.E.U16 desc[UR36][R4.64+0x32], R37 ;  /* 0x0000322504005986 */ /* 0x000fe2000c101524 */
[----:B------:R-:W-:-:S02]  /*17f10*/  F2FP.BF16.F32.PACK_AB R40, RZ, R40 ;  /* 0x00000028ff28723e */ /* 0x000fc400000010ff */
[C---:B------:R-:W-:Y:S01]  /*17f20*/  ISETP.GT.AND P5, PT, R0.reuse, 0x21, P1 ;  /* 0x000000210000780c */ /* 0x040fe20000fa4270 */
[----:B------:R-:W-:Y:S01]  /*17f30*/  @P2 STG.E.U16 desc[UR36][R6.64+0x30], R38 ;  /* 0x0000302606002986 */ /* 0x000fe2000c101524 */
[C---:B------:R-:W-:Y:S01]  /*17f40*/  ISETP.GT.AND P2, PT, R0.reuse, 0x20, P0 ;  /* 0x000000200000780c */ /* 0x040fe20000744270 */
[-C--:B------:R-:W-:Y:S02]  /*17f50*/  FMUL R41, R41, R2.reuse ;  /* 0x0000000229297220 */ /* 0x080fe40000400000 */
[----:B------:R-:W-:Y:S01]  /*17f60*/  @P3 STG.E.U16 desc[UR36][R6.64+0x32], R39 ;  /* 0x0000322706003986 */ /* 0x000fe2000c101524 */
[----:B------:R-:W-:Y:S01]  /*17f70*/  ISETP.GT.AND P3, PT, R0, 0x21, P0 ;  /* 0x000000210000780c */ /* 0x000fe20000764270 */
[-C--:B------:R-:W-:Y:S02]  /*17f80*/  FMUL R42, R42, R2.reuse ;  /* 0x000000022a2a7220 */ /* 0x080fe40000400000 */
[----:B------:R-:W-:Y:S01]  /*17f90*/  @P4 STG.E.U16 desc[UR36][R4.64+0x40], R40 ;  /* 0x0000402804004986 */ /* 0x000fe2000c101524 */
[----:B------:R-:W-:Y:S01]  /*17fa0*/  ISETP.GT.AND P4, PT, R0, 0x28, P1 ;  /* 0x000000280000780c */ /* 0x000fe20000f84270 */
[-C--:B------:R-:W-:Y:S01]  /*17fb0*/  FMUL R43, R43, R2.reuse ;  /* 0x000000022b2b7220 */ /* 0x080fe20000400000 */
[----:B------:R-:W-:Y:S01]  /*17fc0*/  FMUL R44, R44, R2 ;  /* 0x000000022c2c7220 */ /* 0x000fe20000400000 */
[----:B------:R-:W-:-:S02]  /*17fd0*/  F2FP.BF16.F32.PACK_AB R41, RZ, R41 ;  /* 0x00000029ff29723e */ /* 0x000fc400000010ff */
[----:B------:R-:W-:Y:S02]  /*17fe0*/  F2FP.BF16.F32.PACK_AB R42, RZ, R42 ;  /* 0x0000002aff2a723e */ /* 0x000fe400000010ff */
        /* <DEDUP_REMOVED lines=357> */
[----:B------:R-:W-:Y:S01]  /*19640*/  ISETP.GT.AND P2, PT, R0, 0xd8, P0 ;  /* 0x000000d80000780c */ /* 0x000fe20000744270 */
[-C--:B------:R-:W-:Y:S02]  /*19650*/  FMUL R133, R133, R2.reuse ;  /* 0x0000000285857220 */ /* 0x080fe40000400000 */
[----:B------:R-:W-:Y:S01]  /*19660*/  @P3 STG.E.U16 desc[UR36][R6.64+0x1a2], R131 ;  /* 0x0001a28306003986 */ /* 0x000fe2000c101524 */
[----:B------:R-:W-:-:S03]  /*19670*/  FMUL R134, R134, R2 ;  /* 0x0000000286867220 */ /* 0x000fc60000400000 */
[----:B------:R-:W-:Y:S01]  /*19680*/  @P4 STG.E.U16 desc[UR36][R4.64+0x1b0], R132 ;  /* 0x0001b08404004986 */ /* 0x000fe2000c101524 */
[C---:B------:R-:W-:Y:S01]  /*19690*/  ISETP.GT.AND P4, PT, R0.reuse, 0xd9, P0 ;  /* 0x000000d90000780c */ /* 0x040fe20000784270 */
[----:B------:R-:W-:Y:S01]  /*196a0*/  FMUL R135, R135, R2 ;  /* 0x0000000287877220 */ /* 0x000fe20000400000 */
[----:B------:R-:W-:Y:S02]  /*196b0*/  F2FP.BF16.F32.PACK_AB R133, RZ, R133 ;  /* 0x00000085ff85723e */ /* 0x000fe400000010ff */
[----:B------:R-:W-:Y:S02]  /*196c0*/  F2FP.BF16.F32.PACK_AB R134, RZ, R134 ;  /* 0x00000086ff86723e */ /* 0x000fe400000010ff */
[----:B------:R-:W-:Y:S01]  /*196d0*/  F2FP.BF16.F32.PACK_AB R135, RZ, R135 ;  /* 0x00000087ff87723e */ /* 0x000fe200000010ff */
[----:B------:R-:W-:Y:S01]  /*196e0*/  @P5 STG.E.U16 desc[UR36][R4.64+0x1b2], R133 ;  /* 0x0001b28504005986 */ /* 0x000fe2000c101524 */
[----:B------:R-:W-:-:S03]  /*196f0*/  ISETP.GT.AND P5, PT, R0, 0xe0, P1 ;  /* 0x000000e00000780c */ /* 0x000fc60000fa4270 */
[----:B------:R-:W-:Y:S01]  /*19700*/  @P2 STG.E.U16 desc[UR36][R6.64+0x1b0], R134 ;  /* 0x0001b08606002986 */ /* 0x000fe2000c101524 */
[----:B------:R-:W-:Y:S01]  /*19710*/  ISETP.GT.AND P2, PT, R0, 0xe1, P1 ;  /* 0x000000e10000780c */ /* 0x000fe20000f44270 */
[-C--:B------:R-:W-:Y:S01]  /*19720*/  FMUL R136, R136, R2.reuse ;  /* 0x0000000288887220 */ /* 0x080fe20000400000 */
[C---:B------:R-:W-:Y:S01]  /*19730*/  ISETP.GT.AND P3, PT, R0.reuse, 0xe0, P0 ;  /* 0x000000e00000780c */ /* 0x040fe20000764270 */
[----:B------:R-:W-:Y:S01]  /*19740*/  @P4 STG.E.U16 desc[UR36][R6.64+0x1b2], R135 ;  /* 0x0001b28706004986 */ /* 0x000fe2000c101524 */
[-C--:B------:R-:W-:Y:S01]  /*19750*/  FMUL R137, R137, R2.reuse ;  /* 0x0000000289897220 */ /* 0x080fe20000400000 */
[----:B------:R-:W-:Y:S01]  /*19760*/  ISETP.GT.AND P4, PT, R0, 0xe1, P0 ;  /* 0x000000e10000780c */ /* 0x000fe20000784270 */
[-C--:B------:R-:W-:Y:S01]  /*19770*/  FMUL R138, R138, R2.reuse ;  /* 0x000000028a8a7220 */ /* 0x080fe20000400000 */
[----:B------:R-:W-:Y:S01]  /*19780*/  FMUL R139, R139, R2 ;  /* 0x000000028b8b7220 */ /* 0x000fe20000400000 */
[----:B------:R-:W-:Y:S02]  /*19790*/  F2FP.BF16.F32.PACK_AB R136, RZ, R136 ;  /* 0x00000088ff88723e */ /* 0x000fe400000010ff */
[----:B------:R-:W-:-:S02]  /*197a0*/  F2FP.BF16.F32.PACK_AB R137, RZ, R137 ;  /* 0x00000089ff89723e */ /* 0x000fc400000010ff */
[----:B------:R-:W-:Y:S02]  /*197b0*/  F2FP.BF16.F32.PACK_AB R138, RZ, R138 ;  /* 0x0000008aff8a723e */ /* 0x000fe400000010ff */
[----:B------:R-:W-:Y:S01]  /*197c0*/  F2FP.BF16.F32.PACK_AB R139, RZ, R139 ;  /* 0x0000008bff8b723e */ /* 0x000fe200000010ff */
[----:B------:R-:W-:Y:S01]  /*197d0*/  @P5 STG.E.U16 desc[UR36][R4.64+0x1c0], R136 ;  /* 0x0001c08804005986 */ /* 0x000fe2000c101524 */
[----:B------:R-:W-:-:S03]  /*197e0*/  ISETP.GT.AND P5, PT, R0, 0xe9, P1 ;  /* 0x000000e90000780c */ /* 0x000fc60000fa4270 */
[----:B------:R-:W-:Y:S01]  /*197f0*/  @P2 STG.E.U16 desc[UR36][R4.64+0x1c2], R137 ;  /* 0x0001c28904002986 */ /* 0x000fe2000c101524 */
[C---:B------:R-:W-:Y:S02]  /*19800*/  ISETP.GT.AND P2, PT, R0.reuse, 0xe8, P1 ;  /* 0x000000e80000780c */ /* 0x040fe40000f44270 */
[C---:B------:R-:W-:Y:S01]  /*19810*/  ISETP.GT.AND P6, PT, R0.reuse, 0xe8, P0 ;  /* 0x000000e80000780c */ /* 0x040fe200007c4270 */
[----:B------:R-:W-:Y:S01]  /*19820*/  @P3 STG.E.U16 desc[UR36][R6.64+0x1c0], R138 ;  /* 0x0001c08a06003986 */ /* 0x000fe2000c101524 */
[----:B------:R-:W-:Y:S01]  /*19830*/  ISETP.GT.AND P3, PT, R0, 0xe9, P0 ;  /* 0x000000e90000780c */ /* 0x000fe20000764270 */
[-C--:B------:R-:W-:Y:S01]  /*19840*/  FMUL R140, R140, R2.reuse ;  /* 0x000000028c8c7220 */ /* 0x080fe20000400000 */
[-C--:B------:R-:W-:Y:S01]  /*19850*/  FMUL R141, R141, R2.reuse ;  /* 0x000000028d8d7220 */ /* 0x080fe20000400000 */
[----:B------:R-:W-:Y:S01]  /*19860*/  @P4 STG.E.U16 desc[UR36][R6.64+0x1c2], R139 ;  /* 0x0001c28b06004986 */ /* 0x000fe2000c101524 */
[----:B------:R-:W-:Y:S01]  /*19870*/  ISETP.GT.AND P4, PT, R0, 0xf0, P1 ;  /* 0x000000f00000780c */ /* 0x000fe20000f84270 */
[-C--:B------:R-:W-:Y:S01]  /*19880*/  FMUL R142, R142, R2.reuse ;  /* 0x000000028e8e7220 */ /* 0x080fe20000400000 */
[-C--:B------:R-:W-:Y:S01]  /*19890*/  FMUL R143, R143, R2.reuse ;  /* 0x000000028f8f7220 */ /* 0x080fe20000400000 */
[----:B------:R-:W-:Y:S01]  /*198a0*/  FMUL R144, R144, R2 ;  /* 0x0000000290907220 */ /* 0x000fe20000400000 */
[----:B------:R-:W-:-:S02]  /*198b0*/  F2FP.BF16.F32.PACK_AB R140, RZ, R140 ;  /* 0x0000008cff8c723e */ /* 0x000fc400000010ff */
[----:B------:R-:W-:Y:S02]  /*198c0*/  F2FP.BF16.F32.PACK_AB R141, RZ, R141 ;  /* 0x0000008dff8d723e */ /* 0x000fe400000010ff */
[----:B------:R-:W-:Y:S02]  /*198d0*/  F2FP.BF16.F32.PACK_AB R142, RZ, R142 ;  /* 0x0000008eff8e723e */ /* 0x000fe400000010ff */
[----:B------:R-:W-:Y:S02]  /*198e0*/  F2FP.BF16.F32.PACK_AB R143, RZ, R143 ;  /* 0x0000008fff8f723e */ /* 0x000fe400000010ff */
[----:B------:R-:W-:Y:S01]  /*198f0*/  F2FP.BF16.F32.PACK_AB R144, RZ, R144 ;  /* 0x00000090ff90723e */ /* 0x000fe200000010ff */
[----:B------:R-:W-:Y:S01]  /*19900*/  @P2 STG.E.U16 desc[UR36][R4.64+0x1d0], R140 ;  /* 0x0001d08c04002986 */ /* 0x000fe2000c101524 */
[----:B------:R-:W-:-:S03]  /*19910*/  ISETP.GT.AND P2, PT, R0, 0xf1, P1 ;  /* 0x000000f10000780c */ /* 0x000fc60000f44270 */
[----:B------:R-:W-:Y:S01]  /*19920*/  @P5 STG.E.U16 desc[UR36][R4.64+0x1d2], R141 ;  /* 0x0001d28d04005986 */ /* 0x000fe2000c101524 */
[----:B------:R-:W-:-:S03]  /*19930*/  ISETP.GT.AND P5, PT, R0, 0xf0, P0 ;  /* 0x000000f00000780c */ /* 0x000fc600007a4270 */
[----:B------:R-:W-:Y:S01]  /*19940*/  @P6 STG.E.U16 desc[UR36][R6.64+0x1d0], R142 ;  /* 0x0001d08e06006986 */ /* 0x000fe2000c101524 */
[----:B------:R-:W-:-:S03]  /*19950*/  FMUL R145, R145, R2 ;  /* 0x0000000291917220 */ /* 0x000fc60000400000 */
[----:B------:R-:W-:Y:S01]  /*19960*/  @P3 STG.E.U16 desc[UR36][R6.64+0x1d2], R143 ;  /* 0x0001d28f06003986 */ /* 0x000fe2000c101524 */
[----:B------:R-:W-:-:S03]  /*19970*/  ISETP.GT.AND P3, PT, R0, 0xf8, P1 ;  /* 0x000000f80000780c */ /* 0x000fc60000f64270 */
[----:B------:R-:W-:Y:S01]  /*19980*/  @P4 STG.E.U16 desc[UR36][R4.64+0x1e0], R144 ;  /* 0x0001e09004004986 */ /* 0x000fe2000c101524 */
[----:B------:R-:W-:Y:S01]  /*19990*/  ISETP.GT.AND P4, PT, R0, 0xf1, P0 ;  /* 0x000000f10000780c */ /* 0x000fe20000784270 */
[-C--:B------:R-:W-:Y:S01]  /*199a0*/  FMUL R146, R146, R2.reuse ;  /* 0x0000000292927220 */ /* 0x080fe20000400000 */
[C---:B------:R-:W-:Y:S01]  /*199b0*/  ISETP.GT.AND P1, PT, R0.reuse, 0xf9, P1 ;  /* 0x000000f90000780c */ /* 0x040fe20000f24270 */
[-C--:B------:R-:W-:Y:S01]  /*199c0*/  FMUL R147, R147, R2.reuse ;  /* 0x0000000293937220 */ /* 0x080fe20000400000 */
[----:B------:R-:W-:Y:S01]  /*199d0*/  ISETP.GT.AND P6, PT, R0, 0xf8, P0 ;  /* 0x000000f80000780c */ /* 0x000fe200007c4270 */
[-C--:B------:R-:W-:Y:S01]  /*199e0*/  FMUL R148, R148, R2.reuse ;  /* 0x0000000294947220 */ /* 0x080fe20000400000 */
[----:B------:R-:W-:Y:S01]  /*199f0*/  FMUL R149, R149, R2 ;  /* 0x0000000295957220 */ /* 0x000fe20000400000 */
[----:B------:R-:W-:Y:S02]  /*19a00*/  F2FP.BF16.F32.PACK_AB R145, RZ, R145 ;  /* 0x00000091ff91723e */ /* 0x000fe400000010ff */
[----:B------:R-:W-:-:S02]  /*19a10*/  F2FP.BF16.F32.PACK_AB R146, RZ, R146 ;  /* 0x00000092ff92723e */ /* 0x000fc400000010ff */
[----:B------:R-:W-:Y:S02]  /*19a20*/  ISETP.GT.AND P0, PT, R0, 0xf9, P0 ;  /* 0x000000f90000780c */ /* 0x000fe40000704270 */
[----:B------:R-:W-:Y:S01]  /*19a30*/  F2FP.BF16.F32.PACK_AB R147, RZ, R147 ;  /* 0x00000093ff93723e */ /* 0x000fe200000010ff */
[----:B------:R-:W-:Y:S01]  /*19a40*/  FMUL R150, R150, R2 ;  /* 0x0000000296967220 */ /* 0x000fe20000400000 */
[----:B------:R-:W-:Y:S02]  /*19a50*/  F2FP.BF16.F32.PACK_AB R148, RZ, R148 ;  /* 0x00000094ff94723e */ /* 0x000fe400000010ff */
[----:B------:R-:W-:Y:S01]  /*19a60*/  F2FP.BF16.F32.PACK_AB R149, RZ, R149 ;  /* 0x00000095ff95723e */ /* 0x000fe200000010ff */
[----:B------:R-:W-:Y:S01]  /*19a70*/  FMUL R151, R151, R2 ;  /* 0x0000000297977220 */ /* 0x000fe20000400000 */
[----:B------:R-:W-:Y:S01]  /*19a80*/  @P2 STG.E.U16 desc[UR36][R4.64+0x1e2], R145 ;  /* 0x0001e29104002986 */ /* 0x000fe2000c101524 */
[----:B------:R-:W-:-:S03]  /*19a90*/  F2FP.BF16.F32.PACK_AB R150, RZ, R150 ;  /* 0x00000096ff96723e */ /* 0x000fc600000010ff */
[----:B------:R-:W-:Y:S01]  /*19aa0*/  @P5 STG.E.U16 desc[UR36][R6.64+0x1e0], R146 ;  /* 0x0001e09206005986 */ /* 0x000fe2000c101524 */
[----:B------:R-:W-:-:S03]  /*19ab0*/  F2FP.BF16.F32.PACK_AB R151, RZ, R151 ;  /* 0x00000097ff97723e */ /* 0x000fc600000010ff */
[----:B------:R-:W-:Y:S04]  /*19ac0*/  @P4 STG.E.U16 desc[UR36][R6.64+0x1e2], R147 ;  /* 0x0001e29306004986 */ /* 0x000fe8000c101524 */
[----:B------:R-:W-:Y:S04]  /*19ad0*/  @P3 STG.E.U16 desc[UR36][R4.64+0x1f0], R148 ;  /* 0x0001f09404003986 */ /* 0x000fe8000c101524 */
[----:B------:R0:W-:Y:S02]  /*19ae0*/  @P1 STG.E.U16 desc[UR36][R4.64+0x1f2], R149 ;  /* 0x0001f29504001986 */ /* 0x0001e4000c101524 */
[----:B0-----:R-:W-:-:S02]  /*19af0*/  @P6 IMAD.MOV.U32 R4, RZ, RZ, R6 ;  /* 0x000000ffff046224 */ /* 0x001fc400078e0006 */
[----:B------:R-:W-:-:S05]  /*19b00*/  @P6 IMAD.MOV.U32 R5, RZ, RZ, R7 ;  /* 0x000000ffff056224 */ /* 0x000fca00078e0007 */
[----:B------:R0:W-:Y:S04]  /*19b10*/  @P6 STG.E.U16 desc[UR36][R4.64+0x1f0], R150 ;  /* 0x0001f09604006986 */ /* 0x0001e8000c101524 */
[----:B------:R0:W-:Y:S02]  /*19b20*/  @P0 STG.E.U16 desc[UR36][R6.64+0x1f2], R151 ;  /* 0x0001f29706000986 */ /* 0x0001e4000c101524 */
.L_x_542:
[----:B------:R-:W-:Y:S05]  /*19b30*/  BSYNC B0 ;  /* 0x0000000000007941 */ /* 0x000fea0003800000 */
.L_x_34:
[----:B0-----:R-:W2:Y:S04]  /*19b40*/  LDL.LU R5, [R1+0x200] ;  /* 0x0002000001057983 */ /* 0x001ea80000300800 */
[----:B------:R-:W2:Y:S01]  /*19b50*/  LDL.LU R4, [R1+0x204] ;  /* 0x0002040001047983 */ /* 0x000ea20000300800 */
[----:B------:R-:W-:Y:S01]  /*19b60*/  ULDC UR4, c[0x0][0xc] ;  /* 0x0000030000047ab9 */ /* 0x000fe20000000800 */
[----:B------:R-:W-:Y:S01]  /*19b70*/  ULDC UR5, c[0x0][0x10] ;  /* 0x0000040000057ab9 */ /* 0x000fe20000000800 */
[----:B-----5:R-:W2:Y:S01]  /*19b80*/  LDC R3, c[0x0][0x14] ;  /* 0x00000500ff037b82 */ /* 0x020ea20000000800 */
[----:B------:R-:W-:Y:S01]  /*19b90*/  UIMAD.WIDE.U32 UR4, UR4, UR5, URZ ;  /* 0x00000005040472a5 */ /* 0x000fe2000f8e003f */
[----:B----4-:R-:W-:Y:S01]  /*19ba0*/  PRMT R0, RZ, 0x7610, R0 ;  /* 0x00007610ff007816 */ /* 0x010fe20000000000 */
[----:B------:R-:W-:Y:S01]  /*19bb0*/  UMOV UR42, 0xffffffff ;  /* 0xffffffff002a7882 */ /* 0x000fe20000000000 */
[----:B------:R-:W-:-:S03]  /*19bc0*/  UMOV UR43, 0xffffffff ;  /* 0xffffffff002b7882 */ /* 0x000fc60000000000 */
[----:B--2---:R-:W-:-:S04]  /*19bd0*/  IMAD.WIDE.U32 R4, R3, UR4, R4 ;  /* 0x0000000403047c25 */ /* 0x004fc8000f8e0004 */
[----:B------:R-:W-:Y:S01]  /*19be0*/  IMAD R3, R3, UR5, RZ ;  /* 0x0000000503037c24 */ /* 0x000fe2000f8e02ff */
[----:B------:R-:W-:Y:S01]  /*19bf0*/  ULDC.64 UR4, c[0x0][0x650] ;  /* 0x0001940000047ab9 */ /* 0x000fe20000000a00 */
[----:B------:R-:W-:Y:S01]  /*19c00*/  IMAD.MOV.U32 R7, RZ, RZ, R4 ;  /* 0x000000ffff077224 */ /* 0x000fe200078e0004 */
[----:B------:R-:W-:Y:S02]  /*19c10*/  ISETP.GE.U32.AND P0, PT, R4, UR4, PT ;  /* 0x0000000404007c0c */ /* 0x000fe4000bf06070 */
[----:B------:R-:W-:-:S04]  /*19c20*/  IADD3 R6, R5, R3, RZ ;  /* 0x0000000305067210 */ /* 0x000fc80007ffe0ff */
[----:B------:R-:W-:Y:S01]  /*19c30*/  ISETP.GE.U32.AND.EX P0, PT, R6, UR5, PT, P0 ;  /* 0x0000000506007c0c */ /* 0x000fe2000bf06100 */
[----:B------:R0:W-:Y:S04]  /*19c40*/  STL [R1+0x200], R6 ;  /* 0x0002000601007387 */ /* 0x0001e80000100800 */
[----:B------:R0:W-:Y:S08]  /*19c50*/  STL [R1+0x204], R7 ;  /* 0x0002040701007387 */ /* 0x0001f00000100800 */
[----:B------:R-:W-:Y:S05]  /*19c60*/  @P0 BRA `(.L_x_543) ;  /* 0x0000000400880947 */ /* 0x000fea0003800000 */
[----:B------:R-:W2:Y:S01]  /*19c70*/  S2UR UR6, SR_CTAID.X ;  /* 0x00000000000679c3 */ /* 0x000ea20000002500 */
[----:B------:R-:W-:Y:S01]  /*19c80*/  ULDC.64 UR12, c[0x0][0x628] ;  /* 0x00018a00000c7ab9 */ /* 0x000fe20000000a00 */
[----:B------:R-:W-:Y:S01]  /*19c90*/  ULDC UR4, c[0x0][0x150] ;  /* 0x0000540000047ab9 */ /* 0x000fe20000000800 */
[----:B------:R-:W-:Y:S01]  /*19ca0*/  ISETP.NE.U32.AND P0, PT, RZ, UR12, PT ;  /* 0x0000000cff007c0c */ /* 0x000fe2000bf05070 */
[----:B------:R-:W-:Y:S01]  /*19cb0*/  ULDC UR15, c[0x0][0x630] ;  /* 0x00018c00000f7ab9 */ /* 0x000fe20000000800 */
[C---:B------:R-:W-:Y:S01]  /*19cc0*/  R2UR UR16, R7.reuse ;  /* 0x00000000071072ca */ /* 0x040fe200000e0000 */
[----:B------:R-:W-:Y:S01]  /*19cd0*/  ULDC UR19, c[0x0][0x154] ;  /* 0x0000550000137ab9 */ /* 0x000fe20000000800 */
[----:B------:R-:W-:Y:S01]  /*19ce0*/  ISETP.NE.AND.EX P0, PT, RZ, UR13, PT, P0 ;  /* 0x0000000dff007c0c */ /* 0x000fe2000bf05300 */
[----:B------:R-:W4:Y:S01]  /*19cf0*/  S2UR UR18, SR_CTAID.Y ;  /* 0x00000000001279c3 */ /* 0x000f220000002600 */
[----:B------:R-:W-:Y:S02]  /*19d00*/  R2UR UR17, R6 ;  /* 0x00000000061172ca */ /* 0x000fe400000e0000 */
[----:B------:R-:W-:-:S02]  /*19d10*/  R2UR UR10, R7 ;  /* 0x00000000070a72ca */ /* 0x000fc400000e0000 */
[----:B------:R-:W-:Y:S02]  /*19d20*/  R2UR UR11, R6 ;  /* 0x00000000060b72ca */ /* 0x000fe400000e0000 */
[----:B--2---:R-:W-:-:S05]  /*19d30*/  I2FP.F32.U32 R0, UR6 ;  /* 0x0000000600007c45 */ /* 0x004fca0008201000 */
[----:B------:R-:W-:-:S04]  /*19d40*/  FMUL R0, R0, UR4 ;  /* 0x0000000400007c20 */ /* 0x000fc80008400000 */
[----:B------:R2:W0:Y:S01]  /*19d50*/  F2I.U32.TRUNC.NTZ R3, R0 ;  /* 0x0000000000037305 */ /* 0x000422000020f000 */
[----:B----4-:R-:W-:Y:S05]  /*19d60*/  @!P0 BRA `(.L_x_544) ;  /* 0x0000000000308947 */ /* 0x010fea0003800000 */
        /* <DEDUP_REMOVED lines=12> */
.L_x_544:
[----:B------:R-:W-:Y:S01]  /*19e30*/  USHF.R.U64 UR43, UR10, UR15, UR11 ;  /* 0x0000000f0a2b7299 */ /* 0x000fe2000800120b */
[----:B--2---:R-:W-:Y:S01]  /*19e40*/  I2FP.F32.U32 R0, UR18 ;  /* 0x0000001200007c45 */ /* 0x004fe20008201000 */
[----:B------:R-:W-:Y:S02]  /*19e50*/  USHF.R.U32.HI UR4, URZ, UR15, UR11 ;  /* 0x0000000f3f047299 */ /* 0x000fe4000801160b */
[----:B------:R-:W-:Y:S02]  /*19e60*/  UIADD3 UR10, UP0, URZ, -UR43, URZ ;  /* 0x8000002b3f0a7290 */ /* 0x000fe4000ff1e03f */
[----:B------:R-:W-:Y:S01]  /*19e70*/  FMUL R0, R0, UR19 ;  /* 0x0000001300007c20 */ /* 0x000fe20008400000 */
[----:B------:R-:W-:Y:S01]  /*19e80*/  ULDC.64 UR12, c[0x0][0x620] ;  /* 0x00018800000c7ab9 */ /* 0x000fe20000000a00 */
[----:B------:R-:W-:Y:S01]  /*19e90*/  UIADD3.X UR4, URZ, ~UR4, URZ, UP0, !UPT ;  /* 0x800000043f047290 */ /* 0x000fe200087fe43f */
[----:B------:R-:W-:Y:S01]  /*19ea0*/  UMOV UR8, UR16 ;  /* 0x0000001000087c82 */ /* 0x000fe20008000000 */
[----:B------:R-:W-:-:S02]  /*19eb0*/  UMOV UR9, UR17 ;  /* 0x0000001100097c82 */ /* 0x000fc40008000000 */
[----:B------:R-:W-:Y:S01]  /*19ec0*/  UIMAD UR4, UR4, UR12, URZ ;  /* 0x0000000c040472a4 */ /* 0x000fe2000f8e023f */
[----:B------:R-:W2:Y:S01]  /*19ed0*/  F2I.U32.TRUNC.NTZ R0, R0 ;  /* 0x0000000000007305 */ /* 0x000ea2000020f000 */
[----:B------:R-:W-:Y:S01]  /*19ee0*/  UIMAD.WIDE.U32 UR8, UR10, UR12, UR8 ;  /* 0x0000000c0a0872a5 */ /* 0x000fe2000f8e0008 */
[----:B0-----:R-:W-:Y:S01]  /*19ef0*/  R2UR UR12, R3 ;  /* 0x00000000030c72ca */ /* 0x001fe200000e0000 */
[----:B------:R-:W-:Y:S01]  /*19f00*/  UIMAD UR10, UR10, UR13, UR4 ;  /* 0x0000000d0a0a72a4 */ /* 0x000fe2000f8e0204 */
[----:B------:R-:W-:Y:S01]  /*19f10*/  ULDC UR11, c[0x0][0x618] ;  /* 0x00018600000b7ab9 */ /* 0x000fe20000000800 */
[----:B------:R-:W-:Y:S02]  /*19f20*/  ULDC UR21, c[0x0][0x658] ;  /* 0x0001960000157ab9 */ /* 0x000fe40000000800 */
[----:B------:R-:W-:Y:S01]  /*19f30*/  UIADD3 UR9, UR9, UR10, URZ ;  /* 0x0000000a09097290 */ /* 0x000fe2000fffe03f */
[----:B------:R-:W-:Y:S01]  /*19f40*/  UMOV UR15, 0xffffffff ;  /* 0xffffffff000f7882 */ /* 0x000fe20000000000 */
[----:B------:R-:W-:Y:S01]  /*19f50*/  ULDC.64 UR4, c[0x0][0x640] ;  /* 0x0001900000047ab9 */ /* 0x000fe20000000a00 */
[----:B------:R-:W-:Y:S01]  /*19f60*/  USHF.L.U32 UR15, UR15, UR21, URZ ;  /* 0x000000150f0f7299 */ /* 0x000fe2000800063f */
[----:B------:R-:W-:Y:S01]  /*19f70*/  ISETP.NE.U32.AND P0, PT, RZ, UR4, PT ;  /* 0x00000004ff007c0c */ /* 0x000fe2000bf05070 */
[----:B------:R-:W-:-:S02]  /*19f80*/  USHF.R.U64 UR16, UR8, UR11, UR9 ;  /* 0x0000000b08107299 */ /* 0x000fc40008001209 */
[----:B------:R-:W-:Y:S01]  /*19f90*/  USHF.R.U32.HI UR8, URZ, UR11, UR9 ;  /* 0x0000000b3f087299 */ /* 0x000fe20008011609 */
[----:B--2---:R-:W-:Y:S01]  /*19fa0*/  R2UR UR14, R0 ;  /* 0x00000000000e72ca */ /* 0x004fe200000e0000 */
[----:B------:R-:W-:Y:S01]  /*19fb0*/  ULDC UR17, c[0x0][0x608] ;  /* 0x0001820000117ab9 */ /* 0x000fe20000000800 */
[----:B------:R-:W-:Y:S01]  /*19fc0*/  ULOP3.LUT UR41, URZ, UR15, URZ, 0x33, !UPT ;  /* 0x0000000f3f297292 */ /* 0x000fe2000f8e333f */
[----:B------:R-:W-:Y:S01]  /*19fd0*/  ISETP.NE.AND.EX P0, PT, RZ, UR5, PT, P0 ;  /* 0x00000005ff007c0c */ /* 0x000fe2000bf05300 */
[----:B------:R-:W-:Y:S02]  /*19fe0*/  USHF.R.U64 UR15, UR16, UR17, UR8 ;  /* 0x00000011100f7299 */ /* 0x000fe40008001208 */
[----:B------:R-:W-:Y:S02]  /*19ff0*/  USHF.R.U32.HI UR8, URZ, UR17, UR8 ;  /* 0x000000113f087299 */ /* 0x000fe40008011608 */
[----:B------:R-:W-:Y:S02]  /*1a000*/  UIADD3 UR12, -UR12, URZ, URZ ;  /* 0x0000003f0c0c7290 */ /* 0x000fe4000fffe13f */
[----:B------:R-:W-:Y:S01]  /*1a010*/  USHF.R.U64 UR17, UR15, UR21, UR8 ;  /* 0x000000150f117299 */ /* 0x000fe20008001208 */
[----:B------:R-:W-:Y:S01]  /*1a020*/  UMOV UR19, 0x1 ;  /* 0x0000000100137882 */ /* 0x000fe20000000000 */
[----:B------:R-:W-:Y:S01]  /*1a030*/  ULDC UR13, c[0x0][0x144] ;  /* 0x00005100000d7ab9 */ /* 0x000fe20000000800 */
[----:B------:R-:W-:Y:S01]  /*1a040*/  ULDC UR7, c[0x0][0x600] ;  /* 0x0001800000077ab9 */ /* 0x000fe20000000800 */
[----:B------:R-:W-:-:S02]  /*1a050*/  USHF.L.U32 UR24, UR19, UR21, URZ ;  /* 0x0000001513187299 */ /* 0x000fc4000800063f */
[----:B------:R-:W-:Y:S02]  /*1a060*/  USHF.R.U32.HI UR8, URZ, UR21, UR8 ;  /* 0x000000153f087299 */ /* 0x000fe40008011608 */
[----:B------:R-:W-:Y:S02]  /*1a070*/  UIMAD UR21, UR13, UR12, UR6 ;  /* 0x0000000c0d1572a4 */ /* 0x000fe4000f8e0206 */
[----:B------:R-:W-:Y:S02]  /*1a080*/  UIADD3 UR20, UR7, -0x1, URZ ;  /* 0xffffffff07147890 */ /* 0x000fe4000fffe03f */
[----:B------:R-:W-:Y:S01]  /*1a090*/  UIADD3 UR19, -UR14, URZ, URZ ;  /* 0x0000003f0e137290 */ /* 0x000fe2000fffe13f */
[----:B------:R-:W-:Y:S01]  /*1a0a0*/  ULDC UR25, c[0x0][0x148] ;  /* 0x0000520000197ab9 */ /* 0x000fe20000000800 */
[----:B------:R-:W-:Y:S01]  /*1a0b0*/  ULDC UR22, c[0x0][0x648] ;  /* 0x0001920000167ab9 */ /* 0x000fe20000000800 */
[----:B------:R-:W-:Y:S01]  /*1a0c0*/  ULDC UR23, c[0x0][0x638] ;  /* 0x00018e0000177ab9 */ /* 0x000fe20000000800 */
        /* <DEDUP_REMOVED lines=14> */
.L_x_545:
[----:B------:R-:W-:Y:S01]  /*1a1b0*/  UISETP.NE.AND UP0, UPT, UR45, URZ, UPT ;  /* 0x0000003f2d00728c */ /* 0x000fe2000bf05270 */
[----:B------:R-:W-:Y:S01]  /*1a1c0*/  IMAD.MOV.U32 R0, RZ, RZ, 0x1 ;  /* 0x00000001ff007424 */ /* 0x000fe200078e00ff */
[----:B------:R-:W-:Y:S02]  /*1a1d0*/  USHF.R.U64 UR4, UR6, UR22, UR8 ;  /* 0x0000001606047299 */ /* 0x000fe40008001208 */
[----:B------:R-:W-:Y:S02]  /*1a1e0*/  ULOP3.LUT UR41, UR15, UR41, URZ, 0xc0, !UPT ;  /* 0x000000290f297292 */ /* 0x000fe4000f8ec03f */
[----:B------:R-:W-:Y:S02]  /*1a1f0*/  UIADD3 UR5, -UR4, URZ, URZ ;  /* 0x0000003f04057290 */ /* 0x000fe4000fffe13f */
[----:B------:R-:W-:Y:S02]  /*1a200*/  UIMAD UR41, UR24, UR4, UR41 ;  /* 0x00000004182972a4 */ /* 0x000fe4000f8e0229 */
[----:B------:R-:W-:-:S02]  /*1a210*/  ULOP3.LUT UR16, UR16, UR20, URZ, 0xc0, !UPT ;  /* 0x0000001410107292 */ /* 0x000fc4000f8ec03f */
[----:B------:R-:W-:Y:S02]  /*1a220*/  @UP0 UIMAD UR21, UR25, UR19, UR18 ;  /* 0x00000013191502a4 */ /* 0x000fe4000f8e0212 */
[----:B------:R-:W-:-:S03]  /*1a230*/  UIMAD UR4, UR5, UR23, UR17 ;  /* 0x00000017050472a4 */ /* 0x000fc6000f8e0211 */
[----:B------:R-:W-:Y:S01]  /*1a240*/  ULDC UR5, c[0x0][0x610] ;  /* 0x0001840000057ab9 */ /* 0x000fe20000000800 */
[----:B------:R-:W-:Y:S02]  /*1a250*/  UIMAD UR4, UR4, UR7, UR16 ;  /* 0x00000007040472a4 */ /* 0x000fe4000f8e0210 */
[----:B------:R-:W-:-:S04]  /*1a260*/  UIMAD UR41, UR41, UR5, UR21 ;  /* 0x00000005292972a4 */ /* 0x000fc8000f8e0215 */
[----:B------:R-:W-:Y:S02]  /*1a270*/  USEL UR42, UR4, UR41, !UP0 ;  /* 0x00000029042a7287 */ /* 0x000fe4000c000000 */
[----:B------:R-:W-:-:S12]  /*1a280*/  USEL UR41, UR41, UR4, !UP0 ;  /* 0x0000000429297287 */ /* 0x000fd8000c000000 */
.L_x_543:
[----:B------:R-:W-:-:S13]  /*1a290*/  LOP3.LUT P0, RZ, R0, 0xff, RZ, 0xc0, !PT ;  /* 0x000000ff00ff7812 */ /* 0x000fda000780c0ff */
[----:B------:R-:W-:Y:S05]  /*1a2a0*/  @P0 BRA `(.L_x_546) ;  /* 0xfffffe7000380947 */ /* 0x000fea000383ffff */
[----:B------:R-:W-:Y:S05]  /*1a2b0*/  EXIT ;  /* 0x000000000000794d */ /* 0x000fea0003800000 */
.L_x_7:
[----:B------:R-:W2:Y:S01]  /*1a2c0*/  LDL R5, [R1+0x204] ;  /* 0x0002040001057983 */ /* 0x000ea20000100800 */
[----:B------:R-:W-:-:S03]  /*1a2d0*/  ULDC.64 UR4, c[0x0][0x650] ;  /* 0x0001940000047ab9 */ /* 0x000fc60000000a00 */
[----:B------:R-:W3:Y:S01]  /*1a2e0*/  LDL R4, [R1+0x200] ;  /* 0x0002000001047983 */ /* 0x000ee20000100800 */
[----:B------:R-:W-:Y:S01]  /*1a2f0*/  PRMT R0, RZ, 0x7610, R0 ;  /* 0x00007610ff007816 */ /* 0x000fe20000000000 */
[----:B------:R-:W-:Y:S01]  /*1a300*/  IMAD.MOV.U32 R2, RZ, RZ, -0x1 ;  /* 0xffffffffff027424 */ /* 0x000fe200078e00ff */
[----:B------:R-:W-:Y:S01]  /*1a310*/  MOV R3, 0xffffffff ;  /* 0xffffffff00037802 */ /* 0x000fe20000000f00 */
[----:B------:R-:W-:Y:S01]  /*1a320*/  IMAD.MOV.U32 R9, RZ, RZ, -0x1 ;  /* 0xffffffffff097424 */ /* 0x000fe200078e00ff */
[----:B--2---:R-:W-:-:S04]  /*1a330*/  ISETP.GE.U32.AND P0, PT, R5, UR4, PT ;  /* 0x0000000405007c0c */ /* 0x004fc8000bf06070 */
[----:B---3--:R-:W-:-:S13]  /*1a340*/  ISETP.GE.U32.AND.EX P0, PT, R4, UR5, PT, P0 ;  /* 0x0000000504007c0c */ /* 0x008fda000bf06100 */
        /* <DEDUP_REMOVED lines=21> */
.L_x_548:
[----:B------:R-:W-:Y:S01]  /*1a4a0*/  USHF.R.U64 UR4, UR14, UR19, UR15 ;  /* 0x000000130e047299 */ /* 0x000fe2000800120f */
[----:B------:R-:W-:Y:S01]  /*1a4b0*/  R2UR UR7, R4 ;  /* 0x00000000040772ca */ /* 0x000fe200000e0000 */
[----:B------:R-:W-:Y:S02]  /*1a4c0*/  USHF.R.U32.HI UR5, URZ, UR19, UR15 ;  /* 0x000000133f057299 */ /* 0x000fe4000801160f */
[----:B------:R-:W-:Y:S01]  /*1a4d0*/  UIADD3 UR13, UP0, URZ, -UR4, URZ ;  /* 0x800000043f0d7290 */ /* 0x000fe2000ff1e03f */
[----:B------:R-:W-:Y:S01]  /*1a4e0*/  ULDC.64 UR14, c[0x0][0x620] ;  /* 0x00018800000e7ab9 */ /* 0x000fe20000000a00 */
[----:B------:R-:W-:Y:S02]  /*1a4f0*/  UMOV UR6, UR20 ;  /* 0x0000001400067c82 */ /* 0x000fe40008000000 */
[----:B------:R-:W-:Y:S02]  /*1a500*/  UIADD3.X UR5, URZ, ~UR5, URZ, UP0, !UPT ;  /* 0x800000053f057290 */ /* 0x000fe400087fe43f */
[----:B------:R-:W-:-:S02]  /*1a510*/  UISETP.NE.AND UP1, UPT, UR45, URZ, UPT ;  /* 0x0000003f2d00728c */ /* 0x000fc4000bf25270 */
[----:B------:R-:W-:Y:S02]  /*1a520*/  UIMAD UR5, UR5, UR14, URZ ;  /* 0x0000000e050572a4 */ /* 0x000fe4000f8e023f */
[----:B------:R-:W-:Y:S02]  /*1a530*/  UIMAD.WIDE.U32 UR6, UR13, UR14, UR6 ;  /* 0x0000000e0d0672a5 */ /* 0x000fe4000f8e0006 */
[----:B------:R-:W-:Y:S01]  /*1a540*/  UIMAD UR5, UR13, UR15, UR5 ;  /* 0x0000000f0d0572a4 */ /* 0x000fe2000f8e0205 */
[----:B------:R-:W-:Y:S02]  /*1a550*/  ULDC UR14, c[0x0][0x608] ;  /* 0x00018200000e7ab9 */ /* 0x000fe40000000800 */
[----:B------:R-:W-:Y:S01]  /*1a560*/  ULDC UR13, c[0x0][0x618] ;  /* 0x00018600000d7ab9 */ /* 0x000fe20000000800 */
[----:B------:R-:W-:Y:S01]  /*1a570*/  UIADD3 UR5, UR7, UR5, URZ ;  /* 0x0000000507057290 */ /* 0x000fe2000fffe03f */
[----:B------:R-:W-:Y:S01]  /*1a580*/  ULDC UR22, c[0x0][0x658] ;  /* 0x0001960000167ab9 */ /* 0x000fe20000000800 */
[----:B------:R-:W-:-:S02]  /*1a590*/  @UP1 UIMAD UR8, UR11, UR12, UR10 ;  /* 0x0000000c0b0812a4 */ /* 0x000fc4000f8e020a */
[----:B------:R-:W-:Y:S02]  /*1a5a0*/  USHF.R.U64 UR17, UR6, UR13, UR5 ;  /* 0x0000000d06117299 */ /* 0x000fe40008001205 */
[----:B------:R-:W-:Y:S01]  /*1a5b0*/  USHF.R.U32.HI UR5, URZ, UR13, UR5 ;  /* 0x0000000d3f057299 */ /* 0x000fe20008011605 */
[----:B------:R-:W-:Y:S01]  /*1a5c0*/  ULDC.64 UR6, c[0x0][0x640] ;  /* 0x0001900000067ab9 */ /* 0x000fe20000000a00 */
[----:B------:R-:W-:Y:S01]  /*1a5d0*/  UMOV UR10, 0xffffffff ;  /* 0xffffffff000a7882 */ /* 0x000fe20000000000 */
[----:B------:R-:W-:Y:S01]  /*1a5e0*/  ISETP.NE.U32.AND P0, PT, RZ, UR6, PT ;  /* 0x00000006ff007c0c */ /* 0x000fe2000bf05070 */
[----:B------:R-:W-:Y:S02]  /*1a5f0*/  USHF.R.U64 UR18, UR17, UR14, UR5 ;  /* 0x0000000e11127299 */ /* 0x000fe40008001205 */
[----:B------:R-:W-:Y:S01]  /*1a600*/  USHF.R.U32.HI UR5, URZ, UR14, UR5 ;  /* 0x0000000e3f057299 */ /* 0x000fe20008011605 */
[----:B------:R-:W-:Y:S01]  /*1a610*/  ISETP.NE.AND.EX P0, PT, RZ, UR7, PT, P0 ;  /* 0x00000007ff007c0c */ /* 0x000fe2000bf05300 */
[----:B------:R-:W-:-:S02]  /*1a620*/  USHF.L.U32 UR11, UR10, UR22, URZ ;  /* 0x000000160a0b7299 */ /* 0x000fc4000800063f */
[----:B------:R-:W-:Y:S01]  /*1a630*/  USHF.R.U64 UR19, UR18, UR22, UR5 ;  /* 0x0000001612137299 */ /* 0x000fe20008001205 */
[----:B------:R-:W-:Y:S01]  /*1a640*/  ULDC UR20, c[0x0][0x600] ;  /* 0x0001800000147ab9 */ /* 0x000fe20000000800 */
[----:B------:R-:W-:Y:S02]  /*1a650*/  USHF.R.U32.HI UR10, URZ, UR22, UR5 ;  /* 0x000000163f0a7299 */ /* 0x000fe40008011605 */
[----:B------:R-:W-:Y:S02]  /*1a660*/  UIADD3 UR21, UR20, -0x1, URZ ;  /* 0xffffffff14157890 */ /* 0x000fe4000fffe03f */
[----:B------:R-:W-:Y:S01]  /*1a670*/  ULOP3.LUT UR26, URZ, UR11, URZ, 0x33, !UPT ;  /* 0x0000000b3f1a7292 */ /* 0x000fe2000f8e333f */
        /* <DEDUP_REMOVED lines=17> */
.L_x_549:
[----:B------:R-:W-:Y:S01]  /*1a790*/  USHF.R.U64 UR6, UR5, UR23, UR10 ;  /* 0x0000001705067299 */ /* 0x000fe2000800120a */
[----:B------:R-:W-:Y:S01]  /*1a7a0*/  IMAD.MOV.U32 R0, RZ, RZ, 0x1 ;  /* 0x00000001ff007424 */ /* 0x000fe200078e00ff */
[----:B------:R-:W-:Y:S01]  /*1a7b0*/  USHF.L.U32 UR25, UR25, UR22, URZ ;  /* 0x0000001619197299 */ /* 0x000fe2000800063f */
[----:B------:R-:W-:Y:S01]  /*1a7c0*/  IMAD.U32 R9, RZ, RZ, UR4 ;  /* 0x00000004ff097e24 */ /* 0x000fe2000f8e00ff */
[----:B------:R-:W-:Y:S02]  /*1a7d0*/  ULOP3.LUT UR5, UR18, UR26, URZ, 0xc0, !UPT ;  /* 0x0000001a12057292 */ /* 0x000fe4000f8ec03f */
[----:B------:R-:W-:Y:S02]  /*1a7e0*/  UIADD3 UR7, -UR6, URZ, URZ ;  /* 0x0000003f06077290 */ /* 0x000fe4000fffe13f */
[----:B------:R-:W-:Y:S02]  /*1a7f0*/  UIMAD UR6, UR25, UR6, UR5 ;  /* 0x00000006190672a4 */ /* 0x000fe4000f8e0205 */
[----:B------:R-:W-:-:S02]  /*1a800*/  ULOP3.LUT UR17, UR17, UR21, URZ, 0xc0, !UPT ;  /* 0x0000001511117292 */ /* 0x000fc4000f8ec03f */
[----:B------:R-:W-:Y:S02]  /*1a810*/  UIMAD UR5, UR7, UR24, UR19 ;  /* 0x00000018070572a4 */ /* 0x000fe4000f8e0213 */
[----:B------:R-:W-:Y:S01]  /*1a820*/  UISETP.NE.AND UP0, UPT, UR45, URZ, UPT ;  /* 0x0000003f2d00728c */ /* 0x000fe2000bf05270 */
[----:B------:R-:W-:Y:S01]  /*1a830*/  ULDC UR7, c[0x0][0x610] ;  /* 0x0001840000077ab9 */ /* 0x000fe20000000800 */
[----:B------:R-:W-:Y:S02]  /*1a840*/  UIMAD UR5, UR5, UR20, UR17 ;  /* 0x00000014050572a4 */ /* 0x000fe4000f8e0211 */
[----:B------:R-:W-:-:S04]  /*1a850*/  UIMAD UR8, UR6, UR7, UR8 ;  /* 0x00000007060872a4 */ /* 0x000fc8000f8e0208 */
[----:B------:R-:W-:Y:S02]  /*1a860*/  USEL UR6, UR5, UR8, !UP0 ;  /* 0x0000000805067287 */ /* 0x000fe4000c000000 */
[----:B------:R-:W-:-:S04]  /*1a870*/  USEL UR8, UR8, UR5, !UP0 ;  /* 0x0000000508087287 */ /* 0x000fc8000c000000 */
[----:B------:R-:W-:Y:S02]  /*1a880*/  MOV R3, UR6 ;  /* 0x0000000600037c02 */ /* 0x000fe40008000f00 */
[----:B------:R-:W-:-:S07]  /*1a890*/  IMAD.U32 R2, RZ, RZ, UR8 ;  /* 0x00000008ff027e24 */ /* 0x000fce000f8e00ff */
.L_x_547:
[----:B------:R-:W-:-:S08]  /*1a8a0*/  NOP ;  /* 0x0000000000007918 */ /* 0x000fd00000000000 */
[----:B0-----:R-:W0:-:S00]  /*1a8b0*/  USETMAXREG.DEALLOC.CTAPOOL 0x18 ;  /* 0x00000018000079c8 */ /* 0x001e0000080e0500 */
[----:B------:R-:W-:-:S13]  /*1a8c0*/  ISETP.NE.AND P0, PT, RZ, UR9, PT ;  /* 0x00000009ff007c0c */ /* 0x000fda000bf05270 */
[----:B------:R-:W-:Y:S05]  /*1a8d0*/  @P0 EXIT ;  /* 0x000000000000094d */ /* 0x000fea0003800000 */
[----:B0-----:R-:W-:Y:S01]  /*1a8e0*/  LOP3.LUT P0, RZ, R0, 0xff, RZ, 0xc0, !PT ;  /* 0x000000ff00ff7812 */ /* 0x001fe2000780c0ff */
[----:B------:R-:W-:Y:S02]  /*1a8f0*/  IMAD.MOV.U32 R0, RZ, RZ, 0x1 ;  /* 0x00000001ff007424 */ /* 0x000fe400078e00ff */
[----:B------:R-:W-:-:S10]  /*1a900*/  IMAD.MOV.U32 R6, RZ, RZ, RZ ;  /* 0x000000ffff067224 */ /* 0x000fd400078e00ff */
[----:B------:R-:W-:Y:S05]  /*1a910*/  @!P0 BRA `(.L_x_550) ;  /* 0x0000000c00b08947 */ /* 0x000fea0003800000 */
[----:B------:R-:W0:Y:S01]  /*1a920*/  S2UR UR6, SR_CgaCtaId ;  /* 0x00000000000679c3 */ /* 0x000e220000008800 */
[----:B------:R-:W-:Y:S01]  /*1a930*/  ULDC UR4, c[0x0][0x28c] ;  /* 0x0000a30000047ab9 */ /* 0x000fe20000000800 */
[----:B------:R-:W-:Y:S01]  /*1a940*/  ULDC UR5, c[0x0][0x600] ;  /* 0x0001800000057ab9 */ /* 0x000fe20000000800 */
[----:B------:R-:W-:Y:S01]  /*1a950*/  UIADD3 UR11, UR4, 0x3f, URZ ;  /* 0x0000003f040b7890 */ /* 0x000fe2000fffe03f */
[----:B------:R-:W-:Y:S01]  /*1a960*/  BSSY B0, `(.L_x_550) ;  /* 0x00000e7000007945 */ /* 0x000fe20003800000 */
[----:B------:R-:W-:Y:S01]  /*1a970*/  ULDC UR9, c[0x0][0x658] ;  /* 0x0001960000097ab9 */ /* 0x000fe20000000800 */
[----:B------:R-:W-:Y:S01]  /*1a980*/  UMOV UR10, 0xffffffff ;  /* 0xffffffff000a7882 */ /* 0x000fe20000000000 */
[----:B------:R-:W-:Y:S01]  /*1a990*/  UMOV UR14, 0x1 ;  /* 0x00000001000e7882 */ /* 0x000fe20000000000 */
[----:B------:R-:W-:Y:S01]  /*1a9a0*/  USHF.R.S32.HI UR12, URZ, 0x1f, UR11 ;  /* 0x0000001f3f0c7899 */ /* 0x000fe2000801140b */
[----:B------:R-:W-:Y:S01]  /*1a9b0*/  MOV R8, 0x1 ;  /* 0x0000000100087802 */ /* 0x000fe20000000f00 */
[----:B------:R-:W-:Y:S01]  /*1a9c0*/  ULDC UR7, c[0x0][0xc] ;  /* 0x0000030000077ab9 */ /* 0x000fe20000000800 */
[----:B------:R-:W-:Y:S01]  /*1a9d0*/  UIADD3 UR4, UR5, -0x1, URZ ;  /* 0xffffffff05047890 */ /* 0x000fe2000fffe03f */
[----:B------:R-:W-:Y:S01]  /*1a9e0*/  IMAD.MOV.U32 R0, RZ, RZ, 0x1 ;  /* 0x00000001ff007424 */ /* 0x000fe200078e00ff */
[----:B------:R-:W-:Y:S01]  /*1a9f0*/  USHF.L.U32 UR16, UR10, UR9, URZ ;  /* 0x000000090a107299 */ /* 0x000fe2000800063f */
[----:B------:R-:W-:Y:S01]  /*1aa00*/  IMAD.MOV.U32 R6, RZ, RZ, RZ ;  /* 0x000000ffff067224 */ /* 0x000fe200078e00ff */
[----:B------:R-:W-:Y:S01]  /*1aa10*/  USHF.L.U32 UR5, UR14, UR9, URZ ;  /* 0x000000090e057299 */ /* 0x000fe2000800063f */
[----:B------:R-:W-:Y:S01]  /*1aa20*/  ULDC UR10, c[0x0][0x10] ;  /* 0x00000400000a7ab9 */ /* 0x000fe20000000800 */
[----:B------:R-:W-:Y:S01]  /*1aa30*/  ULEA.HI UR12, UR12, UR11, URZ, 0x6 ;  /* 0x0000000b0c0c7291 */ /* 0x000fe2000f8f303f */
[----:B------:R-:W-:Y:S01]  /*1aa40*/  UMOV UR20, 0x55 ;  /* 0x0000005500147882 */ /* 0x000fe20000000000 */
[----:B------:R-:W-:-:S02]  /*1aa50*/  ULOP3.LUT UR27, UR40, 0x2, URZ, 0xfc, !UPT ;  /* 0x00000002281b7892 */ /* 0x000fc4000f8efc3f */
[----:B------:R-:W-:Y:S02]  /*1aa60*/  USHF.R.S32.HI UR17, URZ, 0x6, UR12 ;  /* 0x000000063f117899 */ /* 0x000fe4000801140c */
[----:B0-----:R-:W-:Y:S02]  /*1aa70*/  ULOP3.LUT UR8, UR6, 0x1, URZ, 0xc0, !UPT ;  /* 0x0000000106087892 */ /* 0x001fe4000f8ec03f */
[----:B------:R-:W-:Y:S02]  /*1aa80*/  USHF.R.U32.HI UR26, URZ, 0x1, UR6 ;  /* 0x000000013f1a7899 */ /* 0x000fe40008011606 */
[----:B------:R-:W-:Y:S02]  /*1aa90*/  USHF.L.U32 UR13, UR6, 0x7, URZ ;  /* 0x00000007060d7899 */ /* 0x000fe4000800063f */
[----:B------:R-:W-:Y:S02]  /*1aaa0*/  USHF.L.U32 UR25, UR6, 0xd, URZ ;  /* 0x0000000d06197899 */ /* 0x000fe4000800063f */
[----:B------:R-:W-:-:S02]  /*1aab0*/  ULOP3.LUT UR6, UR6, 0xfffffffe, URZ, 0xc0, !UPT ;  /* 0xfffffffe06067892 */ /* 0x000fc4000f8ec03f */
[----:B------:R-:W-:Y:S02]  /*1aac0*/  UISETP.GT.U32.AND UP0, UPT, UR8, 0xffff, UPT ;  /* 0x0000ffff0800788c */ /* 0x000fe4000bf04070 */
[----:B------:R-:W-:Y:S02]  /*1aad0*/  USHF.L.U32 UR18, UR14, UR6, URZ ;  /* 0x000000060e127299 */ /* 0x000fe4000800063f */
[----:B------:R-:W-:Y:S02]  /*1aae0*/  ULOP3.LUT UR9, UR6, 0x1, URZ, 0xfc, !UPT ;  /* 0x0000000106097892 */ /* 0x000fe4000f8efc3f */
[----:B------:R-:W-:Y:S02]  /*1aaf0*/  UIMAD.WIDE.U32 UR6, UR7, UR10, URZ ;  /* 0x0000000a070672a5 */ /* 0x000fe4000f8e003f */
[----:B------:R-:W-:Y:S01]  /*1ab00*/  USEL UR8, UR8, 0xffff, !UP0 ;  /* 0x0000ffff08087887 */ /* 0x000fe2000c000000 */
[----:B------:R-:W-:Y:S01]  /*1ab10*/  ULDC UR10, c[0x0][0x14] ;  /* 0x00000500000a7ab9 */ /* 0x000fe20000000800 */
[----:B------:R-:W-:-:S02]  /*1ab20*/  USHF.L.U32 UR9, UR14, UR9, URZ ;  /* 0x000000090e097299 */ /* 0x000fc4000800063f */
[----:B------:R-:W-:Y:S02]  /*1ab30*/  UIMAD.WIDE.U32 UR22, UR6, UR10, URZ ;  /* 0x0000000a061672a5 */ /* 0x000fe4000f8e003f */
[----:B------:R-:W-:Y:S02]  /*1ab40*/  UIMAD UR19, UR7, UR10, URZ ;  /* 0x0000000a071372a4 */ /* 0x000fe4000f8e023f */
[----:B------:R-:W-:Y:S02]  /*1ab50*/  ULOP3.LUT UR8, UR8, 0xffff, URZ, 0xc0, !UPT ;  /* 0x0000ffff08087892 */ /* 0x000fe4000f8ec03f */
[----:B------:R-:W-:Y:S02]  /*1ab60*/  ULOP3.LUT UR13, UR13, 0x80, URZ, 0xc0, !UPT ;  /* 0x000000800d0d7892 */ /* 0x000fe4000f8ec03f */
[----:B------:R-:W-:Y:S02]  /*1ab70*/  ULOP3.LUT UR16, URZ, UR16, URZ, 0x33, !UPT ;  /* 0x000000103f107292 */ /* 0x000fe4000f8e333f */
[----:B------:R-:W-:-:S02]  /*1ab80*/  ULOP3.LUT UR18, UR18, UR9, URZ, 0xfc, !UPT ;  /* 0x0000000912127292 */ /* 0x000fc4000f8efc3f */
[----:B------:R-:W-:Y:S02]  /*1ab90*/  UIADD3 UR19, UR23, UR19, URZ ;  /* 0x0000001317137290 */ /* 0x000fe4000fffe03f */
[----:B------:R-:W-:Y:S02]  /*1aba0*/  USHF.L.U32 UR20, UR20, UR8, URZ ;  /* 0x0000000814147299 */ /* 0x000fe4000800063f */
[----:B------:R-:W-:Y:S01]  /*1abb0*/  UIADD3 UR34, UR17, 0x1, URZ ;  /* 0x0000000111227890 */ /* 0x000fe2000fffe03f */
[----:B------:R-:W-:-:S11]  /*1abc0*/  ULDC.64 UR28, c[0x0][0x198] ;  /* 0x00006600001c7ab9 */ /* 0x000fd60000000a00 */
.L_x_561:
[----:B------:R-:W-:-:S03]  /*1abd0*/  UMOV UR6, 0xffffffff ;  /* 0xffffffff00067882 */ /* 0x000fc60000000000 */
[----:B------:R-:W-:Y:S05]  /*1abe0*/  BRA.DIV UR6, `(.L_x_551) ;  /* 0x0000000e06c47947 */ /* 0x000fea000b800000 */
[----:B------:R-:W-:-:S13]  /*1abf0*/  ELECT P6, URZ, PT ;  /* 0x00000000003f782f */ /* 0x000fda00038c0000 */
.L_x_571:
[----:B------:R-:W0:Y:S01]  /*1ac00*/  LDC R4, c[0x0][0x28c] ;  /* 0x0000a300ff047b82 */ /* 0x000e220000000800 */
[----:B------:R-:W-:Y:S01]  /*1ac10*/  BSSY B1, `(.L_x_552) ;  /* 0x000003e000017945 */ /* 0x000fe20003800000 */
[----:B0-----:R-:W-:-:S13]  /*1ac20*/  ISETP.LT.OR P6, PT, R4, 0x1, !P6 ;  /* 0x000000010400780c */ /* 0x001fda00077c1670 */
[----:B------:R-:W-:Y:S05]  /*1ac30*/  @P6 BRA `(.L_x_553) ;  /* 0x0000000000ec6947 */ /* 0x000fea0003800000 */
[----:B------:R-:W-:Y:S01]  /*1ac40*/  LEA R4, R2, UR26, 0x2 ;  /* 0x0000001a02047c11 */ /* 0x000fe2000f8e10ff */
[----:B------:R-:W-:Y:S01]  /*1ac50*/  IMAD.U32 R14, RZ, RZ, UR34 ;  /* 0x00000022ff0e7e24 */ /* 0x000fe2000f8e00ff */
[----:B------:R-:W-:Y:S01]  /*1ac60*/  LEA R2, R3, UR13, 0x8 ;  /* 0x0000000d03027c11 */ /* 0x000fe2000f8e40ff */
[----:B------:R-:W-:Y:S01]  /*1ac70*/  IMAD.MOV.U32 R3, RZ, RZ, R0 ;  /* 0x000000ffff037224 */ /* 0x000fe200078e0000 */
[----:B------:R-:W-:Y:S01]  /*1ac80*/  MOV R12, RZ ;  /* 0x000000ff000c7202 */ /* 0x000fe20000000f00 */
[----:B------:R-:W-:Y:S02]  /*1ac90*/  IMAD.SHL.U32 R11, R4, 0x40, RZ ;  /* 0x00000040040b7824 */ /* 0x000fe400078e00ff */
[----:B------:R-:W-:-:S07]  /*1aca0*/  IMAD.MOV.U32 R4, RZ, RZ, R6 ;  /* 0x000000ffff047224 */ /* 0x000fce00078e0006 */
.L_x_556:
[----:B------:R-:W0:Y:S01]  /*1acb0*/  S2R R10, SR_CgaCtaId ;  /* 0x00000000000a7919 */ /* 0x000e220000008800 */
[----:B------:R-:W-:Y:S01]  /*1acc0*/  MOV R5, 0x400 ;  /* 0x0000040000057802 */ /* 0x000fe20000000f00 */
[----:B------:R-:W1:Y:S03]  /*1acd0*/  S2R R7, SR_TID.X ;  /* 0x0000000000077919 */ /* 0x000e660000002100 */
[----:B0-----:R-:W-:Y:S02]  /*1ace0*/  LEA R13, R10, R5, 0x18 ;  /* 0x000000050a0d7211 */ /* 0x001fe400078ec0ff */
[----:B------:R-:W-:Y:S02]  /*1acf0*/  SHF.L.U32 R5, R3, 0x1f, RZ ;  /* 0x0000001f03057819 */ /* 0x000fe400000006ff */
[----:B------:R-:W-:Y:S02]  /*1ad00*/  LEA R10, R4, R13, 0x3 ;  /* 0x0000000d040a7211 */ /* 0x000fe400078e18ff */
[----:B-1----:R-:W-:-:S02]  /*1ad10*/  LOP3.LUT P1, RZ, R7, 0x7f, RZ, 0xc0, !PT ;  /* 0x0000007f07ff7812 */ /* 0x002fc4000782c0ff */
[----:B------:R-:W0:Y:S11]  /*1ad20*/  SYNCS.PHASECHK.TRANS64.TRYWAIT P0, [R10+URZ+0x18], R5 ;  /* 0x000018050a0075a7 */ /* 0x000e36000800017f */
[----:B------:R-:W1:Y:S01]  /*1ad30*/  @!P1 LDC R7, c[0x0][0x500] ;  /* 0x00014000ff079b82 */ /* 0x000e620000000800 */
[----:B0-----:R-:W-:Y:S05]  /*1ad40*/  @!P0 BRA `(.L_x_554) ;  /* 0x0000000c008c8947 */ /* 0x001fea0003800000 */
.L_x_572:
[----:B------:R-:W-:Y:S01]  /*1ad50*/  UPRMT UR6, UR27, 0x9910, URZ ;  /* 0x000099101b067896 */ /* 0x000fe2000800003f */
[----:B-1----:R1:W-:Y:S03]  /*1ad60*/  @!P1 SYNCS.ARRIVE.TRANS64 RZ, [R10+URZ], R7 ;  /* 0x000000070aff99a7 */ /* 0x0023e6000800003f */
[----:B------:R-:W-:-:S06]  /*1ad70*/  UISETP.NE.AND UP0, UPT, UR6, 0x2, UPT ;  /* 0x000000020600788c */ /* 0x000fcc000bf05270 */
[----:B------:R-:W-:-:S13]  /*1ad80*/  PLOP3.LUT P0, PT, PT, PT, UP0, 0x80, 0x0 ;  /* 0x000000000000781c */ /* 0x000fda0003f0f008 */
[----:B-1----:R-:W-:Y:S05]  /*1ad90*/  @P0 BRA `(.L_x_555) ;  /* 0x0000000000040947 */ /* 0x002fea0003800000 */
[----:B------:R-:W-:Y:S01]  /*1ada0*/  BPT.TRAP 0x1 ;  /* 0x000000040000795c */ /* 0x000fe20000300000 */
.L_x_555:
[----:B------:R-:W-:Y:S01]  /*1adb0*/  R2UR UR7, R4 ;  /* 0x00000000040772ca */ /* 0x000fe200000e0000 */
[----:B------:R-:W-:Y:S01]  /*1adc0*/  VIADD R14, R14, 0xffffffff ;  /* 0xffffffff0e0e7836 */ /* 0x000fe20000000000 */
[----:B------:R-:W-:Y:S01]  /*1add0*/  R2UR UR11, R13 ;  /* 0x000000000d0b72ca */ /* 0x000fe200000e0000 */
[----:B------:R-:W-:Y:S01]  /*1ade0*/  UIADD3 UR6, UP0, UR28, 0xf0, URZ ;  /* 0x000000f01c067890 */ /* 0x000fe2000ff1e03f */
[----:B------:R-:W-:Y:S01]  /*1adf0*/  R2UR UR30, R11 ;  /* 0x000000000b1e72ca */ /* 0x000fe200000e0000 */
[----:B------:R-:W-:Y:S01]  /*1ae00*/  UIADD3 UR32, UP1, UR28, 0x1f0, URZ ;  /* 0x000001f01c207890 */ /* 0x000fe2000ff3e03f */
[----:B------:R-:W-:Y:S01]  /*1ae10*/  R2UR UR9, R10 ;  /* 0x000000000a0972ca */ /* 0x000fe200000e0000 */
[----:B------:R-:W-:Y:S01]  /*1ae20*/  UPRMT UR21, URZ, 0x5410, UR20 ;  /* 0x000054103f157896 */ /* 0x000fe20008000014 */
[----:B------:R-:W-:Y:S01]  /*1ae30*/  R2UR UR10, R12 ;  /* 0x000000000c0a72ca */ /* 0x000fe200000e0000 */
[----:B------:R-:W-:Y:S01]  /*1ae40*/  VIADD R4, R4, 0x1 ;  /* 0x0000000104047836 */ /* 0x000fe20000000000 */
[----:B------:R-:W-:Y:S01]  /*1ae50*/  R2UR UR12, R9 ;  /* 0x00000000090c72ca */ /* 0x000fe200000e0000 */
[----:B------:R-:W-:Y:S01]  /*1ae60*/  UPRMT UR35, URZ, 0x5410, UR18 ;  /* 0x000054103f237896 */ /* 0x000fe20008000012 */
[----:B------:R-:W-:Y:S01]  /*1ae70*/  R2UR UR31, R2 ;  /* 0x00000000021f72ca */ /* 0x000fe200000e0000 */
[----:B------:R-:W-:Y:S01]  /*1ae80*/  USHF.L.U32 UR7, UR7, 0xe, URZ ;  /* 0x0000000e07077899 */ /* 0x000fe2000800063f */
[----:B------:R-:W-:Y:S01]  /*1ae90*/  ISETP.GT.AND P1, PT, R14, 0x1, PT ;  /* 0x000000010e00780c */ /* 0x000fe20003f24270 */
[----:B------:R-:W-:Y:S01]  /*1aea0*/  UIADD3.X UR33, URZ, UR29, URZ, UP1, !UPT ;  /* 0x0000001d3f217290 */ /* 0x000fe20008ffe43f */
[----:B------:R-:W-:Y:S01]  /*1aeb0*/  ISETP.NE.AND P0, PT, R4, 0x3, PT ;  /* 0x000000030400780c */ /* 0x000fe20003f05270 */
[----:B------:R-:W-:Y:S01]  /*1aec0*/  ULEA UR8, UR26, UR7, 0xc ;  /* 0x000000071a087291 */ /* 0x000fe2000f8e603f */
[----:B------:R-:W-:Y:S01]  /*1aed0*/  VIADD R12, R12, 0x40 ;  /* 0x000000400c0c7836 */ /* 0x000fe20000000000 */
[----:B------:R-:W-:Y:S01]  /*1aee0*/  ULOP3.LUT UR7, UR7, 0x2000, UR25, 0xf8, !UPT ;  /* 0x0000200007077892 */ /* 0x000fe2000f8ef819 */
[----:B0-----:R-:W-:Y:S01]  /*1aef0*/  SEL R10, RZ, 0x1, P0 ;  /* 0x00000001ff0a7807 */ /* 0x001fe20000000000 */
[----:B------:R-:W-:Y:S01]  /*1af00*/  ULEA UR8, UR8, UR11, 0x1 ;  /* 0x0000000b08087291 */ /* 0x000fe2000f8e083f */
[----:B------:R-:W-:Y:S01]  /*1af10*/  SEL R4, R4, RZ, P0 ;  /* 0x000000ff04047207 */ /* 0x000fe20000000000 */
[----:B------:R-:W-:Y:S01]  /*1af20*/  ULEA UR11, UR7, UR11, 0x1 ;  /* 0x0000000b070b7291 */ /* 0x000fe2000f8e083f */
[----:B------:R-:W-:Y:S01]  /*1af30*/  LOP3.LUT R3, R3, R10, RZ, 0x3c, !PT ;  /* 0x0000000a03037212 */ /* 0x000fe200078e3cff */
[----:B------:R-:W-:-:S02]  /*1af40*/  UIADD3 UR8, UR8, 0x100, URZ ;  /* 0x0000010008087890 */ /* 0x000fc4000fffe03f */
[----:B------:R-:W-:Y:S02]  /*1af50*/  UIADD3.X UR7, URZ, UR29, URZ, UP0, !UPT ;  /* 0x0000001d3f077290 */ /* 0x000fe400087fe43f */
[----:B------:R-:W-:Y:S01]  /*1af60*/  UIADD3 UR24, UR11, 0x18100, URZ ;  /* 0x000181000b187890 */ /* 0x000fe2000fffe03f */
[----:B------:R-:W-:Y:S01]  /*1af70*/  UMOV UR14, 0x0 ;  /* 0x00000000000e7882 */ /* 0x000fe20000000000 */
[----:B------:R-:W-:Y:S01]  /*1af80*/  UMOV UR15, 0x10000000 ;  /* 0x10000000000f7882 */ /* 0x000fe20000000000 */
[----:B------:R-:W-:-:S04]  /*1af90*/  UMOV UR11, UR30 ;  /* 0x0000001e000b7c82 */ /* 0x000fc80008000000 */
[----:B------:R0:W-:Y:S02]  /*1afa0*/  UTMALDG.3D.MULTICAST [UR8], [UR6], UR21, desc[UR14] ;  /* 0x00000e08060073b4 */ /* 0x0001e40008011815 */
[----:B0-----:R-:W-:Y:S01]  /*1afb0*/  UMOV UR8, UR24 ;  /* 0x0000001800087c82 */ /* 0x001fe20008000000 */
[----:B------:R-:W-:Y:S02]  /*1afc0*/  UMOV UR11, UR31 ;  /* 0x0000001f000b7c82 */ /* 0x000fe40008000000 */
[----:B------:R0:W-:Y:S02]  /*1afd0*/  UTMALDG.3D.MULTICAST [UR8], [UR32], UR35, desc[UR14] ;  /* 0x00000e08200073b4 */ /* 0x0001e40008011823 */
[----:B0-----:R-:W-:Y:S05]  /*1afe0*/  @P1 BRA `(.L_x_556) ;  /* 0xfffffffc00301947 */ /* 0x001fea000383ffff */
.L_x_553:
[----:B------:R-:W-:Y:S05]  /*1aff0*/  BSYNC B1 ;  /* 0x0000000000017941 */ /* 0x000fea0003800000 */
.L_x_552:
[----:B------:R-:W2:Y:S01]  /*1b000*/  LDL.LU R15, [R1+0x200] ;  /* 0x00020000010f7983 */ /* 0x000ea20000300800 */
[----:B------:R-:W-:Y:S01]  /*1b010*/  LOP3.LUT P0, RZ, R8, 0xff, RZ, 0xc0, !PT ;  /* 0x000000ff08ff7812 */ /* 0x000fe2000780c0ff */
[----:B------:R-:W-:Y:S02]  /*1b020*/  ULDC.64 UR6, c[0x0][0x650] ;  /* 0x0001940000067ab9 */ /* 0x000fe40000000a00 */
[----:B------:R-:W3:Y:S01]  /*1b030*/  LDL.LU R13, [R1+0x204] ;  /* 0x00020400010d7983 */ /* 0x000ee20000300800 */
[----:B------:R-:W-:Y:S01]  /*1b040*/  IADD3 R6, R6, UR17, RZ ;  /* 0x0000001106067c10 */ /* 0x000fe2000fffe0ff */
[----:B------:R-:W-:Y:S01]  /*1b050*/  UISETP.GE.U32.AND UP0, UPT, UR17, 0x3, UPT ;  /* 0x000000031100788c */ /* 0x000fe2000bf06070 */
[----:B------:R-:W-:Y:S01]  /*1b060*/  BSSY B1, `(.L_x_557) ;  /* 0x0000074000017945 */ /* 0x000fe20003800000 */
[----:B------:R-:W-:Y:S02]  /*1b070*/  MOV R9, 0xffffffff ;  /* 0xffffffff00097802 */ /* 0x000fe40000000f00 */
[----:B------:R-:W-:-:S02]  /*1b080*/  PRMT R4, RZ, 0x7610, R4 ;  /* 0x00007610ff047816 */ /* 0x000fc40000000004 */
[----:B------:R-:W-:Y:S02]  /*1b090*/  PLOP3.LUT P1, PT, PT, PT, UP0, 0x80, 0x0 ;  /* 0x000000000000781c */ /* 0x000fe40003f2f008 */
[----:B------:R-:W0:Y:S01]  /*1b0a0*/  @P0 S2R R3, SR_CgaCtaId ;  /* 0x0000000000030919 */ /* 0x000e220000008800 */
[----:B------:R-:W-:Y:S02]  /*1b0b0*/  @P0 MOV R2, 0x400 ;  /* 0x0000040000020802 */ /* 0x000fe40000000f00 */
[----:B------:R-:W-:Y:S02]  /*1b0c0*/  PRMT R8, RZ, 0x7610, R8 ;  /* 0x00007610ff087816 */ /* 0x000fe40000000008 */
[----:B0-----:R-:W-:-:S04]  /*1b0d0*/  @P0 LEA R2, R3, R2, 0x18 ;  /* 0x0000000203020211 */ /* 0x001fc800078ec0ff */
[----:B------:R0:W-:Y:S01]  /*1b0e0*/  @P0 SYNCS.ARRIVE.TRANS64.A1T0 RZ, [R2+URZ+0x48], RZ ;  /* 0x000048ff02ff09a7 */ /* 0x0001e2000810003f */
[----:B------:R-:W-:Y:S01]  /*1b0f0*/  ISETP.GT.U32.AND P0, PT, R6, 0x2, PT ;  /* 0x000000020600780c */ /* 0x000fe20003f04070 */
[----:B0-----:R-:W-:-:S05]  /*1b100*/  IMAD.U32 R2, RZ, RZ, UR17 ;  /* 0x00000011ff027e24 */ /* 0x001fca000f8e00ff */
[----:B------:R-:W-:Y:S01]  /*1b110*/  ISETP.LT.U32.AND P0, PT, R2, 0x3, P0 ;  /* 0x000000030200780c */ /* 0x000fe20000701070 */
[----:B------:R-:W-:-:S04]  /*1b120*/  IMAD.WIDE.U32 R2, R6, -0x55555555, RZ ;  /* 0xaaaaaaab06027825 */ /* 0x000fc800078e00ff */
[----:B------:R-:W-:Y:S01]  /*1b130*/  IMAD.MOV.U32 R2, RZ, RZ, -0x1 ;  /* 0xffffffffff027424 */ /* 0x000fe200078e00ff */
[----:B------:R-:W-:Y:S02]  /*1b140*/  SHF.R.U32.HI R5, RZ, 0x1, R3 ;  /* 0x00000001ff057819 */ /* 0x000fe40000011603 */
[----:B------:R-:W-:-:S03]  /*1b150*/  SEL R3, RZ, 0x1, !P0 ;  /* 0x00000001ff037807 */ /* 0x000fc60004000000 */
[----:B------:R-:W-:Y:S01]  /*1b160*/  IMAD R6, R5, -0x3, R6 ;  /* 0xfffffffd05067824 */ /* 0x000fe200078e0206 */
[----:B------:R-:W-:Y:S01]  /*1b170*/  LOP3.LUT R0, R0, R3, RZ, 0x3c, !PT ;  /* 0x0000000300007212 */ /* 0x000fe200078e3cff */
[----:B------:R-:W-:-:S03]  /*1b180*/  IMAD.MOV.U32 R3, RZ, RZ, -0x1 ;  /* 0xffffffffff037424 */ /* 0x000fc600078e00ff */
[----:B------:R-:W-:Y:S02]  /*1b190*/  @P1 LOP3.LUT R0, R0, 0x1, R5, 0x78, !PT ;  /* 0x0000000100001812 */ /* 0x000fe400078e7805 */
[----:B---3--:R-:W-:-:S04]  /*1b1a0*/  IADD3 R13, P0, R13, UR22, RZ ;  /* 0x000000160d0d7c10 */ /* 0x008fc8000ff1e0ff */
[----:B--2---:R-:W-:Y:S01]  /*1b1b0*/  IADD3.X R15, R15, UR19, RZ, P0, !PT ;  /* 0x000000130f0f7c10 */ /* 0x004fe200087fe4ff */
[----:B------:R0:W-:Y:S01]  /*1b1c0*/  STL [R1+0x204], R13 ;  /* 0x0002040d01007387 */ /* 0x0001e20000100800 */
[----:B------:R-:W-:-:S03]  /*1b1d0*/  ISETP.GE.U32.AND P0, PT, R13, UR6, PT ;  /* 0x000000060d007c0c */ /* 0x000fc6000bf06070 */
[----:B------:R0:W-:Y:S01]  /*1b1e0*/  STL [R1+0x200], R15 ;  /* 0x0002000f01007387 */ /* 0x0001e20000100800 */
[----:B------:R-:W-:-:S13]  /*1b1f0*/  ISETP.GE.U32.AND.EX P0, PT, R15, UR7, PT, P0 ;  /* 0x000000070f007c0c */ /* 0x000fda000bf06100 */
[----:B0-----:R-:W-:Y:S05]  /*1b200*/  @P0 BRA `(.L_x_558) ;  /* 0x0000000400640947 */ /* 0x001fea0003800000 */
[----:B------:R-:W0:Y:S01]  /*1b210*/  S2R R7, SR_CTAID.X ;  /* 0x0000000000077919 */ /* 0x000e220000002500 */
[----:B------:R-:W-:Y:S01]  /*1b220*/  ULDC UR6, c[0x0][0x150] ;  /* 0x0000540000067ab9 */ /* 0x000fe20000000800 */
[----:B------:R-:W1:Y:S01]  /*1b230*/  LDC R4, c[0x0][0x144] ;  /* 0x00005100ff047b82 */ /* 0x000e620000000800 */
[----:B------:R-:W-:Y:S01]  /*1b240*/  UISETP.NE.AND UP0, UPT, UR45, URZ, UPT ;  /* 0x0000003f2d00728c */ /* 0x000fe2000bf05270 */
[----:B------:R-:W2:Y:S01]  /*1b250*/  S2R R5, SR_CTAID.Y ;  /* 0x0000000000057919 */ /* 0x000ea20000002600 */
[----:B------:R-:W-:-:S04]  /*1b260*/  ULDC UR9, c[0x0][0x630] ;  /* 0x00018c0000097ab9 */ /* 0x000fc80000000800 */
[----:B------:R-:W-:Y:S01]  /*1b270*/  PLOP3.LUT P0, PT, PT, PT, UP0, 0x80, 0x0 ;  /* 0x000000000000781c */ /* 0x000fe20003f0f008 */
[----:B------:R-:W3:Y:S01]  /*1b280*/  LDC R10, c[0x0][0x148] ;  /* 0x00005200ff0a7b82 */ /* 0x000ee20000000800 */
[----:B0-----:R-:W-:Y:S02]  /*1b290*/  I2FP.F32.U32 R2, R7 ;  /* 0x0000000700027245 */ /* 0x001fe40000201000 */
[----:B--2---:R-:W-:-:S03]  /*1b2a0*/  I2FP.F32.U32 R3, R5 ;  /* 0x0000000500037245 */ /* 0x004fc60000201000 */
[----:B------:R-:W-:Y:S01]  /*1b2b0*/  FMUL R2, R2, UR6 ;  /* 0x0000000602027c20 */ /* 0x000fe20008400000 */
[----:B------:R-:W-:Y:S02]  /*1b2c0*/  ULDC UR6, c[0x0][0x154] ;  /* 0x0000550000067ab9 */ /* 0x000fe40000000800 */
[----:B------:R-:W-:Y:S01]  /*1b2d0*/  FMUL R9, R3, UR6 ;  /* 0x0000000603097c20 */ /* 0x000fe20008400000 */
[----:B------:R-:W-:Y:S02]  /*1b2e0*/  ULDC.64 UR6, c[0x0][0x628] ;  /* 0x00018a0000067ab9 */ /* 0x000fe40000000a00 */
[----:B------:R-:W0:Y:S08]  /*1b2f0*/  F2I.U32.TRUNC.NTZ R2, R2 ;  /* 0x0000000200027305 */ /* 0x000e30000020f000 */
[----:B------:R-:W2:Y:S01]  /*1b300*/  F2I.U32.TRUNC.NTZ R9, R9 ;  /* 0x0000000900097305 */ /* 0x000ea2000020f000 */
[----:B0-----:R-:W-:-:S02]  /*1b310*/  IMAD.MOV R3, RZ, RZ, -R2 ;  /* 0x000000ffff037224 */ /* 0x001fc400078e0a02 */
[----:B------:R-:W-:Y:S02]  /*1b320*/  IMAD.MOV.U32 R2, RZ, RZ, R13 ;  /* 0x000000ffff027224 */ /* 0x000fe400078e000d */
[----:B-1----:R-:W-:Y:S02]  /*1b330*/  IMAD R7, R4, R3, R7 ;  /* 0x0000000304077224 */ /* 0x002fe400078e0207 */
[----:B--2---:R-:W-:-:S04]  /*1b340*/  IMAD.MOV R3, RZ, RZ, -R9 ;  /* 0x000000ffff037224 */ /* 0x004fc800078e0a09 */
[----:B---3--:R-:W-:Y:S01]  /*1b350*/  @P0 IMAD R7, R10, R3, R5 ;  /* 0x000000030a070224 */ /* 0x008fe200078e0205 */
[----:B------:R-:W-:Y:S02]  /*1b360*/  ISETP.NE.U32.AND P0, PT, RZ, UR6, PT ;  /* 0x00000006ff007c0c */ /* 0x000fe4000bf05070 */
[----:B------:R-:W-:Y:S02]  /*1b370*/  MOV R3, R15 ;  /* 0x0000000f00037202 */ /* 0x000fe40000000f00 */
[----:B------:R-:W-:-:S13]  /*1b380*/  ISETP.NE.AND.EX P0, PT, RZ, UR7, PT, P0 ;  /* 0x00000007ff007c0c */ /* 0x000fda000bf05300 */
[----:B------:R-:W-:Y:S05]  /*1b390*/  @!P0 BRA `(.L_x_559) ;  /* 0x0000000000288947 */ /* 0x000fea0003800000 */
[----:B------:R-:W-:Y:S02]  /*1b3a0*/  ULDC UR8, c[0x0][0x634] ;  /* 0x00018d0000087ab9 */ /* 0x000fe40000000800 */
[----:B------:R-:W-:-:S05]  /*1b3b0*/  IADD3 R3, P0, R13, UR8, RZ ;  /* 0x000000080d037c10 */ /* 0x000fca000ff1e0ff */
[----:B------:R-:W-:-:S04]  /*1b3c0*/  IMAD.X R9, RZ, RZ, R15, P0 ;  /* 0x000000ffff097224 */ /* 0x000fc800000e060f */
[----:B------:R-:W-:-:S04]  /*1b3d0*/  IMAD.WIDE.U32 R4, R9, UR6, RZ ;  /* 0x0000000609047c25 */ /* 0x000fc8000f8e00ff */
[----:B------:R-:W-:-:S04]  /*1b3e0*/  IMAD.WIDE.U32 R4, P0, R3, UR7, R4 ;  /* 0x0000000703047c25 */ /* 0x000fc8000f800004 */
[----:B------:R-:W-:-:S04]  /*1b3f0*/  IMAD.WIDE.U32 R2, R3, UR6, RZ ;  /* 0x0000000603027c25 */ /* 0x000fc8000f8e00ff */
[----:B------:R-:W-:Y:S01]  /*1b400*/  IMAD.MOV.U32 R2, RZ, RZ, R5 ;  /* 0x000000ffff027224 */ /* 0x000fe200078e0005 */
[----:B------:R-:W-:Y:S01]  /*1b410*/  IADD3 RZ, P1, R3, R4, RZ ;  /* 0x0000000403ff7210 */ /* 0x000fe20007f3e0ff */
[----:B------:R-:W-:-:S04]  /*1b420*/  IMAD.X R3, RZ, RZ, RZ, P0 ;  /* 0x000000ffff037224 */ /* 0x000fc800000e06ff */
[----:B------:R-:W-:-:S08]  /*1b430*/  IMAD.WIDE.U32.X R2, R9, UR7, R2, P1 ;  /* 0x0000000709027c25 */ /* 0x000fd000088e0402 */
.L_x_559:
[--C-:B------:R-:W-:Y:S01]  /*1b440*/  SHF.R.U64 R9, R2, UR9, R3.reuse ;  /* 0x0000000902097c19 */ /* 0x100fe20008001203 */
[----:B------:R-:W-:Y:S01]  /*1b450*/  ULDC.64 UR6, c[0x0][0x620] ;  /* 0x0001880000067ab9 */ /* 0x000fe20000000a00 */
[----:B------:R-:W-:Y:S01]  /*1b460*/  SHF.R.U32.HI R2, RZ, UR9, R3 ;  /* 0x00000009ff027c19 */ /* 0x000fe20008011603 */
[----:B------:R-:W-:Y:S01]  /*1b470*/  IMAD.MOV.U32 R3, RZ, RZ, R15 ;  /* 0x000000ffff037224 */ /* 0x000fe200078e000f */
[----:B------:R-:W-:Y:S01]  /*1b480*/  IADD3 R11, P0, RZ, -R9, RZ ;  /* 0x80000009ff0b7210 */ /* 0x000fe20007f1e0ff */
[----:B------:R-:W-:-:S03]  /*1b490*/  ULDC.64 UR8, c[0x0][0x640] ;  /* 0x0001900000087ab9 */ /* 0x000fc60000000a00 */
[----:B------:R-:W-:Y:S02]  /*1b4a0*/  IADD3.X R2, RZ, ~R2, RZ, P0, !PT ;  /* 0x80000002ff027210 */ /* 0x000fe400007fe4ff */
[----:B------:R-:W-:-:S03]  /*1b4b0*/  ISETP.NE.U32.AND P0, PT, RZ, UR8, PT ;  /* 0x00000008ff007c0c */ /* 0x000fc6000bf05070 */
[----:B------:R-:W-:Y:S01]  /*1b4c0*/  IMAD R2, R2, UR6, RZ ;  /* 0x0000000602027c24 */ /* 0x000fe2000f8e02ff */
[----:B------:R-:W-:-:S03]  /*1b4d0*/  ISETP.NE.AND.EX P0, PT, RZ, UR9, PT, P0 ;  /* 0x00000009ff007c0c */ /* 0x000fc6000bf05300 */
[----:B------:R-:W-:Y:S02]  /*1b4e0*/  IMAD R5, R11, UR7, R2 ;  /* 0x000000070b057c24 */ /* 0x000fe4000f8e0202 */
[----:B------:R-:W-:-:S04]  /*1b4f0*/  IMAD.MOV.U32 R2, RZ, RZ, R13 ;  /* 0x000000ffff027224 */ /* 0x000fc800078e000d */
[----:B------:R-:W-:Y:S01]  /*1b500*/  IMAD.WIDE.U32 R2, R11, UR6, R2 ;  /* 0x000000060b027c25 */ /* 0x000fe2000f8e0002 */
[----:B------:R-:W-:-:S03]  /*1b510*/  ULDC UR6, c[0x0][0x618] ;  /* 0x0001860000067ab9 */ /* 0x000fc60000000800 */
[----:B------:R-:W-:-:S05]  /*1b520*/  IMAD.IADD R3, R3, 0x1, R5 ;  /* 0x0000000103037824 */ /* 0x000fca00078e0205 */
[--C-:B------:R-:W-:Y:S02]  /*1b530*/  SHF.R.U64 R10, R2, UR6, R3.reuse ;  /* 0x00000006020a7c19 */ /* 0x100fe40008001203 */
[----:B------:R-:W-:Y:S01]  /*1b540*/  SHF.R.U32.HI R3, RZ, UR6, R3 ;  /* 0x00000006ff037c19 */ /* 0x000fe20008011603 */
[----:B------:R-:W-:-:S03]  /*1b550*/  ULDC UR6, c[0x0][0x608] ;  /* 0x0001820000067ab9 */ /* 0x000fc60000000800 */
[--C-:B------:R-:W-:Y:S02]  /*1b560*/  SHF.R.U64 R12, R10, UR6, R3.reuse ;  /* 0x000000060a0c7c19 */ /* 0x100fe40008001203 */
[----:B------:R-:W-:Y:S01]  /*1b570*/  SHF.R.U32.HI R3, RZ, UR6, R3 ;  /* 0x00000006ff037c19 */ /* 0x000fe20008011603 */
[----:B------:R-:W-:-:S03]  /*1b580*/  ULDC UR6, c[0x0][0x658] ;  /* 0x0001960000067ab9 */ /* 0x000fc60000000800 */
[--C-:B------:R-:W-:Y:S02]  /*1b590*/  SHF.R.U32.HI R13, RZ, UR6, R3.reuse ;  /* 0x00000006ff0d7c19 */ /* 0x100fe40008011603 */
[----:B------:R-:W-:-:S03]  /*1b5a0*/  SHF.R.U64 R11, R12, UR6, R3 ;  /* 0x000000060c0b7c19 */ /* 0x000fc60008001203 */
[----:B------:R-:W-:Y:S01]  /*1b5b0*/  IMAD.MOV.U32 R3, RZ, RZ, R13 ;  /* 0x000000ffff037224 */ /* 0x000fe200078e000d */
[----:B------:R-:W-:Y:S01]  /*1b5c0*/  MOV R2, R11 ;  /* 0x0000000b00027202 */ /* 0x000fe20000000f00 */
[----:B------:R-:W-:Y:S06]  /*1b5d0*/  @!P0 BRA `(.L_x_560) ;  /* 0x0000000000288947 */ /* 0x000fec0003800000 */
[----:B------:R-:W-:Y:S02]  /*1b5e0*/  ULDC UR6, c[0x0][0x64c] ;  /* 0x0001930000067ab9 */ /* 0x000fe40000000800 */
[----:B------:R-:W-:-:S05]  /*1b5f0*/  IADD3 R3, P0, R11, UR6, RZ ;  /* 0x000000060b037c10 */ /* 0x000fca000ff1e0ff */
[----:B------:R-:W-:-:S04]  /*1b600*/  IMAD.X R13, RZ, RZ, R13, P0 ;  /* 0x000000ffff0d7224 */ /* 0x000fc800000e060d */
[----:B------:R-:W-:-:S04]  /*1b610*/  IMAD.WIDE.U32 R4, R13, UR8, RZ ;  /* 0x000000080d047c25 */ /* 0x000fc8000f8e00ff */
[----:B------:R-:W-:-:S04]  /*1b620*/  IMAD.WIDE.U32 R4, P0, R3, UR9, R4 ;  /* 0x0000000903047c25 */ /* 0x000fc8000f800004 */
[----:B------:R-:W-:Y:S01]  /*1b630*/  IMAD.WIDE.U32 R2, R3, UR8, RZ ;  /* 0x0000000803027c25 */ /* 0x000fe2000f8e00ff */
[----:B------:R-:W-:-:S04]  /*1b640*/  MOV R2, R5 ;  /* 0x0000000500027202 */ /* 0x000fc80000000f00 */
[----:B------:R-:W-:Y:S01]  /*1b650*/  IADD3 RZ, P1, R3, R4, RZ ;  /* 0x0000000403ff7210 */ /* 0x000fe20007f3e0ff */
[----:B------:R-:W-:-:S04]  /*1b660*/  IMAD.X R3, RZ, RZ, RZ, P0 ;  /* 0x000000ffff037224 */ /* 0x000fc800000e06ff */
[----:B------:R-:W-:-:S08]  /*1b670*/  IMAD.WIDE.U32.X R2, R13, UR9, R2, P1 ;  /* 0x000000090d027c25 */ /* 0x000fd000088e0402 */
.L_x_560:
[----:B------:R-:W-:Y:S01]  /*1b680*/  ULDC UR6, c[0x0][0x648] ;  /* 0x0001920000067ab9 */ /* 0x000fe20000000800 */
[----:B------:R-:W-:Y:S01]  /*1b690*/  LOP3.LUT R12, R12, UR16, RZ, 0xc0, !PT ;  /* 0x000000100c0c7c12 */ /* 0x000fe2000f8ec0ff */
[----:B------:R-:W-:Y:S01]  /*1b6a0*/  UISETP.NE.AND UP0, UPT, UR45, URZ, UPT ;  /* 0x0000003f2d00728c */ /* 0x000fe2000bf05270 */
[----:B------:R-:W-:Y:S01]  /*1b6b0*/  SHF.R.U64 R3, R2, UR6, R3 ;  /* 0x0000000602037c19 */ /* 0x000fe20008001203 */
[----:B------:R-:W-:Y:S01]  /*1b6c0*/  ULDC UR6, c[0x0][0x638] ;  /* 0x00018e0000067ab9 */ /* 0x000fe20000000800 */
[----:B------:R-:W-:-:S03]  /*1b6d0*/  IMAD.MOV.U32 R4, RZ, RZ, 0x1 ;  /* 0x00000001ff047424 */ /* 0x000fc600078e00ff */
[----:B------:R-:W-:Y:S01]  /*1b6e0*/  IMAD.MOV R2, RZ, RZ, -R3 ;  /* 0x000000ffff027224 */ /* 0x000fe200078e0a03 */
[----:B------:R-:W-:Y:S01]  /*1b6f0*/  PLOP3.LUT P0, PT, PT, PT, UP0, 0x40, 0x0 ;  /* 0x000000000000781c */ /* 0x000fe20003f0e808 */
[----:B------:R-:W-:Y:S01]  /*1b700*/  IMAD R12, R3, UR5, R12 ;  /* 0x00000005030c7c24 */ /* 0x000fe2000f8e020c */
[----:B------:R-:W-:Y:S01]  /*1b710*/  PLOP3.LUT P1, PT, PT, PT, UP0, 0x40, 0x0 ;  /* 0x000000000000781c */ /* 0x000fe20003f2e808 */
[----:B------:R-:W-:Y:S01]  /*1b720*/  IMAD R11, R2, UR6, R11 ;  /* 0x00000006020b7c24 */ /* 0x000fe2000f8e020b */
[----:B------:R-:W-:Y:S01]  /*1b730*/  ULDC UR6, c[0x0][0x610] ;  /* 0x0001840000067ab9 */ /* 0x000fe20000000800 */
[----:B------:R-:W-:Y:S01]  /*1b740*/  LOP3.LUT R2, R10, UR4, RZ, 0xc0, !PT ;  /* 0x000000040a027c12 */ /* 0x000fe2000f8ec0ff */
[----:B------:R-:W-:Y:S01]  /*1b750*/  IMAD R7, R12, UR6, R7 ;  /* 0x000000060c077c24 */ /* 0x000fe2000f8e0207 */
[----:B------:R-:W-:-:S03]  /*1b760*/  ULDC UR6, c[0x0][0x600] ;  /* 0x0001800000067ab9 */ /* 0x000fc60000000800 */
[----:B------:R-:W-:-:S05]  /*1b770*/  IMAD R2, R11, UR6, R2 ;  /* 0x000000060b027c24 */ /* 0x000fca000f8e0202 */
[----:B------:R-:W-:Y:S02]  /*1b780*/  SEL R3, R2, R7, P0 ;  /* 0x0000000702037207 */ /* 0x000fe40000000000 */
[----:B------:R-:W-:-:S07]  /*1b790*/  SEL R2, R7, R2, P1 ;  /* 0x0000000207027207 */ /* 0x000fce0000800000 */
.L_x_558:
[----:B------:R-:W-:Y:S05]  /*1b7a0*/  BSYNC B1 ;  /* 0x0000000000017941 */ /* 0x000fea0003800000 */
.L_x_557:
[----:B------:R-:W-:-:S13]  /*1b7b0*/  LOP3.LUT P0, RZ, R4, 0xff, RZ, 0xc0, !PT ;  /* 0x000000ff04ff7812 */ /* 0x000fda000780c0ff */
[----:B------:R-:W-:Y:S05]  /*1b7c0*/  @P0 BRA `(.L_x_561) ;  /* 0xfffffff400000947 */ /* 0x000fea000383ffff */
[----:B------:R-:W-:Y:S05]  /*1b7d0*/  BSYNC B0 ;  /* 0x0000000000007941 */ /* 0x000fea0003800000 */
.L_x_550:
[----:B------:R-:W-:-:S03]  /*1b7e0*/  UMOV UR6, 0xffffffff ;  /* 0xffffffff00067882 */ /* 0x000fc60000000000 */
[----:B------:R-:W-:Y:S05]  /*1b7f0*/  BRA.DIV UR6, `(.L_x_562) ;  /* 0x0000000206f47947 */ /* 0x000fea000b800000 */
[----:B------:R-:W-:-:S13]  /*1b800*/  ELECT P6, URZ, PT ;  /* 0x00000000003f782f */ /* 0x000fda00038c0000 */
.L_x_575:
[----:B------:R-:W-:Y:S04]  /*1b810*/  BSSY B0, `(.L_x_563) ;  /* 0x0000023000007945 */ /* 0x000fe80003800000 */
[----:B------:R-:W-:Y:S05]  /*1b820*/  @!P6 BRA `(.L_x_564) ;  /* 0x000000000084e947 */ /* 0x000fea0003800000 */
[----:B------:R-:W-:-:S04]  /*1b830*/  ULOP3.LUT UR6, UR40, 0x2, URZ, 0xfc, !UPT ;  /* 0x0000000228067892 */ /* 0x000fc8000f8efc3f */
[----:B------:R-:W-:-:S06]  /*1b840*/  UISETP.NE.AND UP0, UPT, UR6, 0x3, UPT ;  /* 0x000000030600788c */ /* 0x000fcc000bf05270 */
[----:B------:R-:W-:-:S13]  /*1b850*/  PLOP3.LUT P0, PT, PT, PT, UP0, 0x80, 0x0 ;  /* 0x000000000000781c */ /* 0x000fda0003f0f008 */
[----:B------:R-:W-:Y:S05]  /*1b860*/  @!P0 BRA `(.L_x_565) ;  /* 0x0000000000048947 */ /* 0x000fea0003800000 */
[----:B------:R-:W-:Y:S01]  /*1b870*/  BPT.TRAP 0x1 ;  /* 0x000000040000795c */ /* 0x000fe20000300000 */
.L_x_565:
[----:B------:R-:W0:Y:S01]  /*1b880*/  S2R R3, SR_CgaCtaId ;  /* 0x0000000000037919 */ /* 0x000e220000008800 */
[----:B------:R-:W-:-:S04]  /*1b890*/  MOV R2, 0x400 ;  /* 0x0000040000027802 */ /* 0x000fc80000000f00 */
[----:B0-----:R-:W-:Y:S02]  /*1b8a0*/  LEA R3, R3, R2, 0x18 ;  /* 0x0000000203037211 */ /* 0x001fe400078ec0ff */
[----:B------:R-:W-:-:S03]  /*1b8b0*/  SHF.L.U32 R2, R0, 0x1f, RZ ;  /* 0x0000001f00027819 */ /* 0x000fc600000006ff */
[----:B------:R-:W-:-:S05]  /*1b8c0*/  VIADD R3, R3, 0x18 ;  /* 0x0000001803037836 */ /* 0x000fca0000000000 */
[----:B------:R-:W-:-:S04]  /*1b8d0*/  LEA R5, R6, R3, 0x3 ;  /* 0x0000000306057211 */ /* 0x000fc800078e18ff */
[----:B------:R-:W0:Y:S02]  /*1b8e0*/  SYNCS.PHASECHK.TRANS64.TRYWAIT P0, [R5+URZ], R2 ;  /* 0x00000002050075a7 */ /* 0x000e24000800017f */
[----:B0-----:R-:W-:Y:S05]  /*1b8f0*/  @!P0 BRA `(.L_x_566) ;  /* 0x0000000000d48947 */ /* 0x001fea0003800000 */
.L_x_576:
[----:B------:R-:W-:-:S05]  /*1b900*/  VIADD R6, R6, 0x1 ;  /* 0x0000000106067836 */ /* 0x000fca0000000000 */
[----:B------:R-:W-:-:S04]  /*1b910*/  ISETP.NE.AND P0, PT, R6, 0x3, PT ;  /* 0x000000030600780c */ /* 0x000fc80003f05270 */
[----:B0-----:R-:W-:Y:S02]  /*1b920*/  SEL R5, RZ, 0x1, P0 ;  /* 0x00000001ff057807 */ /* 0x001fe40000000000 */
[----:B------:R-:W-:Y:S02]  /*1b930*/  SEL R6, R6, RZ, P0 ;  /* 0x000000ff06067207 */ /* 0x000fe40000000000 */
[----:B------:R-:W-:-:S03]  /*1b940*/  LOP3.LUT R5, R0, R5, RZ, 0x3c, !PT ;  /* 0x0000000500057212 */ /* 0x000fc600078e3cff */
[----:B------:R-:W-:Y:S01]  /*1b950*/  IMAD R7, R6, 0x8, R3 ;  /* 0x0000000806077824 */ /* 0x000fe200078e0203 */
[----:B------:R-:W-:-:S04]  /*1b960*/  SHF.L.U32 R0, R5, 0x1f, RZ ;  /* 0x0000001f05007819 */ /* 0x000fc800000006ff */
[----:B------:R-:W0:Y:S02]  /*1b970*/  SYNCS.PHASECHK.TRANS64.TRYWAIT P0, [R7+URZ], R0 ;  /* 0x00000000070075a7 */ /* 0x000e24000800017f */
[----:B0-----:R-:W-:Y:S05]  /*1b980*/  @!P0 BRA `(.L_x_567) ;  /* 0x0000000000c48947 */ /* 0x001fea0003800000 */
.L_x_577:
[----:B0-----:R-:W-:-:S05]  /*1b990*/  VIADD R0, R6, 0x1 ;  /* 0x0000000106007836 */ /* 0x001fca0000000000 */
[----:B------:R-:W-:-:S04]  /*1b9a0*/  ISETP.NE.AND P0, PT, R0, 0x3, PT ;  /* 0x000000030000780c */ /* 0x000fc80003f05270 */
[----:B------:R-:W-:Y:S02]  /*1b9b0*/  SEL R2, RZ, 0x1, P0 ;  /* 0x00000001ff027807 */ /* 0x000fe40000000000 */
[----:B------:R-:W-:Y:S02]  /*1b9c0*/  SEL R0, R0, RZ, P0 ;  /* 0x000000ff00007207 */ /* 0x000fe40000000000 */
[----:B------:R-:W-:Y:S02]  /*1b9d0*/  LOP3.LUT R2, R5, R2, RZ, 0x3c, !PT ;  /* 0x0000000205027212 */ /* 0x000fe400078e3cff */
[----:B------:R-:W-:Y:S02]  /*1b9e0*/  LEA R3, R0, R3, 0x3 ;  /* 0x0000000300037211 */ /* 0x000fe400078e18ff */
[----:B------:R-:W-:-:S07]  /*1b9f0*/  SHF.L.U32 R0, R2, 0x1f, RZ ;  /* 0x0000001f02007819 */ /* 0x000fce00000006ff */
.L_x_568:
[----:B0-----:R0:W1:Y:S02]  /*1ba00*/  SYNCS.PHASECHK.TRANS64.TRYWAIT P0, [R3+URZ], R0 ;  /* 0x00000000030075a7 */ /* 0x001064000800017f */
[----:B-1----:R-:W-:Y:S05]  /*1ba10*/  @!P0 NANOSLEEP.SYNCS 0x989680 ;  /* 0x009896800000895d */ /* 0x002fea0003900000 */
[----:B------:R-:W1:Y:S02]  /*1ba20*/  @!P0 SYNCS.PHASECHK.TRANS64 P0, [R3+URZ], R0 ;  /* 0x00000000030085a7 */ /* 0x000e64000800007f */
[----:B-1----:R-:W-:Y:S05]  /*1ba30*/  @!P0 BRA `(.L_x_568) ;  /* 0xfffffffc00f08947 */ /* 0x002fea000383ffff */
.L_x_564:
[----:B------:R-:W-:Y:S05]  /*1ba40*/  BSYNC B0 ;  /* 0x0000000000007941 */ /* 0x000fea0003800000 */
.L_x_563:
[----:B------:R-:W-:Y:S05]  /*1ba50*/  EXIT ;  /* 0x000000000000794d */ /* 0x000fea0003800000 */
.L_x_21:
[----:B-1----:R1:W2:Y:S02]  /*1ba60*/  SYNCS.PHASECHK.TRANS64.TRYWAIT P1, [R4+URZ], R3 ;  /* 0x00000003040075a7 */ /* 0x0022a4000802017f */
[----:B--2---:R-:W-:Y:S05]  /*1ba70*/  @!P1 NANOSLEEP.SYNCS 0x989680 ;  /* 0x009896800000995d */ /* 0x004fea0003900000 */
[----:B------:R-:W2:Y:S02]  /*1ba80*/  @!P1 SYNCS.PHASECHK.TRANS64 P1, [R4+URZ], R3 ;  /* 0x00000003040095a7 */ /* 0x000ea4000802007f */
[----:B--2---:R-:W-:Y:S05]  /*1ba90*/  @!P1 BRA `(.L_x_21) ;  /* 0xfffffffc00f09947 */ /* 0x004fea000383ffff */
[----:B------:R-:W-:Y:S05]  /*1baa0*/  BRA `(.L_x_20) ;  /* 0xfffffe5c000c7947 */ /* 0x000fea000383ffff */
.L_x_26:
[----:B-1----:R1:W2:Y:S02]  /*1bab0*/  SYNCS.PHASECHK.TRANS64.TRYWAIT P1, [R4+URZ], R5 ;  /* 0x00000005040075a7 */ /* 0x0022a4000802017f */
[----:B--2---:R-:W-:Y:S05]  /*1bac0*/  @!P1 NANOSLEEP.SYNCS 0x989680 ;  /* 0x009896800000995d */ /* 0x004fea0003900000 */
[----:B------:R-:W2:Y:S02]  /*1bad0*/  @!P1 SYNCS.PHASECHK.TRANS64 P1, [R4+URZ], R5 ;  /* 0x00000005040095a7 */ /* 0x000ea4000802007f */
[----:B--2---:R-:W-:Y:S05]  /*1bae0*/  @!P1 BRA `(.L_x_26) ;  /* 0xfffffffc00f09947 */ /* 0x004fea000383ffff */
[----:B------:R-:W-:Y:S05]  /*1baf0*/  BRA `(.L_x_25) ;  /* 0xfffffe90009c7947 */ /* 0x000fea000383ffff */
.L_x_551:
[----:B------:R-:W-:Y:S01]  /*1bb00*/  BSSY B1, `(.L_x_569) ;  /* 0x0000006000017945 */ /* 0x000fe20003800000 */
[----:B------:R-:W-:-:S07]  /*1bb10*/  IMAD.MOV.U32 R15, RZ, RZ, -0x1 ;  /* 0xffffffffff0f7424 */ /* 0x000fce00078e00ff */
[----:B------:R-:W-:Y:S05]  /*1bb20*/  WARPSYNC.COLLECTIVE R15, `(.L_x_570) ;  /* 0x000000000f0c7348 */ /* 0x000fea0003c00000 */
[----:B------:R-:W-:Y:S02]  /*1bb30*/  ELECT P6, UR62, PT ;  /* 0x00000000003e782f */ /* 0x000fe400038c0000 */
[----:B------:R-:W-:Y:S01]  /*1bb40*/  MOV R14, UR62 ;  /* 0x0000003e000e7c02 */ /* 0x000fe20008000f00 */
[----:B------:R-:W-:Y:S10]  /*1bb50*/  ENDCOLLECTIVE ;  /* 0x000000000000791b */ /* 0x000ff40003800000 */
.L_x_570:
[----:B------:R-:W-:Y:S05]  /*1bb60*/  BSYNC B1 ;  /* 0x0000000000017941 */ /* 0x000fea0003800000 */
.L_x_569:
[----:B------:R-:W-:Y:S05]  /*1bb70*/  BRA `(.L_x_571) ;  /* 0xfffffff000207947 */ /* 0x000fea000383ffff */
.L_x_554:
[----:B0-----:R0:W2:Y:S02]  /*1bb80*/  SYNCS.PHASECHK.TRANS64.TRYWAIT P0, [R10+URZ+0x18], R5 ;  /* 0x000018050a0075a7 */ /* 0x0010a4000800017f */
[----:B--2---:R-:W-:Y:S05]  /*1bb90*/  @!P0 NANOSLEEP.SYNCS 0x989680 ;  /* 0x009896800000895d */ /* 0x004fea0003900000 */
[----:B------:R-:W2:Y:S02]  /*1bba0*/  @!P0 SYNCS.PHASECHK.TRANS64 P0, [R10+URZ+0x18], R5 ;  /* 0x000018050a0085a7 */ /* 0x000ea4000800007f */
[----:B--2---:R-:W-:Y:S05]  /*1bbb0*/  @!P0 BRA `(.L_x_554) ;  /* 0xfffffffc00f08947 */ /* 0x004fea000383ffff */
[----:B------:R-:W-:Y:S05]  /*1bbc0*/  BRA `(.L_x_572) ;  /* 0xfffffff000607947 */ /* 0x000fea000383ffff */
.L_x_562:
[----:B------:R-:W-:Y:S01]  /*1bbd0*/  BSSY B0, `(.L_x_573) ;  /* 0x0000006000007945 */ /* 0x000fe20003800000 */
[----:B------:R-:W-:-:S07]  /*1bbe0*/  IMAD.MOV.U32 R15, RZ, RZ, -0x1 ;  /* 0xffffffffff0f7424 */ /* 0x000fce00078e00ff */
[----:B------:R-:W-:Y:S05]  /*1bbf0*/  WARPSYNC.COLLECTIVE R15, `(.L_x_574) ;  /* 0x000000000f0c7348 */ /* 0x000fea0003c00000 */
[----:B------:R-:W-:Y:S02]  /*1bc00*/  ELECT P6, UR62, PT ;  /* 0x00000000003e782f */ /* 0x000fe400038c0000 */
[----:B------:R-:W-:Y:S01]  /*1bc10*/  MOV R14, UR62 ;  /* 0x0000003e000e7c02 */ /* 0x000fe20008000f00 */
[----:B------:R-:W-:Y:S10]  /*1bc20*/  ENDCOLLECTIVE ;  /* 0x000000000000791b */ /* 0x000ff40003800000 */
.L_x_574:
[----:B------:R-:W-:Y:S05]  /*1bc30*/  BSYNC B0 ;  /* 0x0000000000007941 */ /* 0x000fea0003800000 */
.L_x_573:
[----:B------:R-:W-:Y:S05]  /*1bc40*/  BRA `(.L_x_575) ;  /* 0xfffffff800f07947 */ /* 0x000fea000383ffff */
.L_x_566:
[----:B0-----:R0:W1:Y:S02]  /*1bc50*/  SYNCS.PHASECHK.TRANS64.TRYWAIT P0, [R5+URZ], R2 ;  /* 0x00000002050075a7 */ /* 0x001064000800017f */
[----:B-1----:R-:W-:Y:S05]  /*1bc60*/  @!P0 NANOSLEEP.SYNCS 0x989680 ;  /* 0x009896800000895d */ /* 0x002fea0003900000 */
[----:B------:R-:W1:Y:S02]  /*1bc70*/  @!P0 SYNCS.PHASECHK.TRANS64 P0, [R5+URZ], R2 ;  /* 0x00000002050085a7 */ /* 0x000e64000800007f */
[----:B-1----:R-:W-:Y:S05]  /*1bc80*/  @!P0 BRA `(.L_x_566) ;  /* 0xfffffffc00f08947 */ /* 0x002fea000383ffff */
[----:B------:R-:W-:Y:S05]  /*1bc90*/  BRA `(.L_x_576) ;  /* 0xfffffffc00187947 */ /* 0x000fea000383ffff */
.L_x_567:
[----:B0-----:R0:W1:Y:S02]  /*1bca0*/  SYNCS.PHASECHK.TRANS64.TRYWAIT P0, [R7+URZ], R0 ;  /* 0x00000000070075a7 */ /* 0x001064000800017f */
[----:B-1----:R-:W-:Y:S05]  /*1bcb0*/  @!P0 NANOSLEEP.SYNCS 0x989680 ;  /* 0x009896800000895d */ /* 0x002fea0003900000 */
[----:B------:R-:W1:Y:S02]  /*1bcc0*/  @!P0 SYNCS.PHASECHK.TRANS64 P0, [R7+URZ], R0 ;  /* 0x00000000070085a7 */ /* 0x000e64000800007f */
[----:B-1----:R-:W-:Y:S05]  /*1bcd0*/  @!P0 BRA `(.L_x_567) ;  /* 0xfffffffc00f08947 */ /* 0x002fea000383ffff */
[----:B------:R-:W-:Y:S05]  /*1bce0*/  BRA `(.L_x_577) ;  /* 0xfffffffc00287947 */ /* 0x000fea000383ffff */
.L_x_578:
[----:B------:R-:W-:-:S00]  /*1bcf0*/  BRA `(.L_x_578) ;  /* 0xfffffffc00fc7947 */ /* 0x000fc0000383ffff */
[----:B------:R-:W-:-:S00]  /*1bd00*/  NOP ;  /* 0x0000000000007918 */ /* 0x000fc00000000000 */
[----:B------:R-:W-:-:S00]  /*1bd10*/  NOP ;  /* 0x0000000000007918 */ /* 0x000fc00000000000 */
[----:B------:R-:W-:-:S00]  /*1bd20*/  NOP ;  /* 0x0000000000007918 */ /* 0x000fc00000000000 */
[----:B------:R-:W-:-:S00]  /*1bd30*/  NOP ;  /* 0x0000000000007918 */ /* 0x000fc00000000000 */
[----:B------:R-:W-:-:S00]  /*1bd40*/  NOP ;  /* 0x0000000000007918 */ /* 0x000fc00000000000 */
[----:B------:R-:W-:-:S00]  /*1bd50*/  NOP ;  /* 0x0000000000007918 */ /* 0x000fc00000000000 */
[----:B------:R-:W-:-:S00]  /*1bd60*/  NOP ;  /* 0x0000000000007918 */ /* 0x000fc00000000000 */
[----:B------:R-:W-:-:S00]  /*1bd70*/  NOP ;  /* 0x0000000000007918 */ /* 0x000fc00000000000 */
.L_x_579:


//--------------------- .nv.global.init           --------------------------
	.section	.nv.global.init,"aw",@progbits
.nv.global.init:
	.type		$str$22,@object
	.size		$str$22,($str$23 - $str$22)
$str$22:
        /*0000*/ 	.byte	0x6b, 0x5f, 0x74, 0x69, 0x6c, 0x65, 0x5f, 0x63, 0x6f, 0x75, 0x6e, 0x74, 0x20, 0x3e, 0x3d, 0x20
        /*0010*/ 	.byte	0x31, 0x00
	.type		$str$23,@object
	.size		$str$23,(__unnamed_1 - $str$23)
$str$23:
        /*0012*/ 	.byte	0x2f, 0x74, 0x6d, 0x70, 0x2f, 0x63, 0x75, 0x74, 0x6c, 0x61, 0x73, 0x73, 0x5f, 0x73, 0x77, 0x65
        /*0022*/ 	.byte	0x65, 0x70, 0x5f, 0x73, 0x72, 0x63, 0x2f, 0x69, 0x6e, 0x63, 0x6c, 0x75, 0x64, 0x65, 0x2f, 0x63
        /*0032*/ 	.byte	0x75, 0x74, 0x6c, 0x61, 0x73, 0x73, 0x2f, 0x67, 0x65, 0x6d, 0x6d, 0x2f, 0x63, 0x6f, 0x6c, 0x6c
        /*0042*/ 	.byte	0x65, 0x63, 0x74, 0x69, 0x76, 0x65, 0x2f, 0x73, 0x6d, 0x39, 0x30, 0x5f, 0x6d, 0x6d, 0x61, 0x5f
        /*0052*/ 	.byte	0x74, 0x6d, 0x61, 0x5f, 0x67, 0x6d, 0x6d, 0x61, 0x5f, 0x73, 0x73, 0x5f, 0x77, 0x61, 0x72, 0x70
        /*0062*/ 	.byte	0x73, 0x70, 0x65, 0x63, 0x69, 0x61, 0x6c, 0x69, 0x7a, 0x65, 0x64, 0x2e, 0x68, 0x70, 0x70, 0x00
	.type		__unnamed_1,@object
	.size		__unnamed_1,(.L_0 - __unnamed_1)
__unnamed_1:
        /* <DEDUP_REMOVED lines=183> */
.L_0:


//--------------------- .nv.shared._ZN7cutlass13device_kernelINS_4gemm6kernel13GemmUniversalIN4cute5tupleIJiiiiEEENS1_10collective13CollectiveMmaINS1_34MainloopSm90TmaGmmaWarpSpecializedILi3ENS5_IJNS4_1CILi2EEENSA_ILi4EEENSA_ILi1EEEEEENS1_35KernelTmaWarpSpecializedCooperativeEEENS5_IJNSA_ILi256EEESH_NSA_ILi64EEEEEENS_10bfloat16_tENS5_IJlSD_lEEESK_SL_NS4_8TiledMMAINS4_8MMA_AtomIJNS4_4SM904GMMA28MMA_64x256x16_F32BF16BF16_SSILNSP_5MajorE0ELSR_0ELNSP_7ScaleInE1ELSS_1EEEEEENS4_6LayoutINS5_IJSB_SD_SD_EEENS5_IJSD_NSA_ILi0EEESX_EEEEENS5_IJNS4_10UnderscoreES10_S10_EEEEENS4_23SM90_TMA_LOAD_MULTICASTENS4_14ComposedLayoutINS4_7SwizzleILi3ELi4ELi3EEENS4_18smem_ptr_flag_bitsILi16EEENSV_INS5_IJNSA_ILi8EEESI_EEENS5_IJSI_SD_EEEEEEEvNS4_8identityES13_S1D_vS1E_EENS_8epilogue10collective6detail29Sm90TmaWarpSpecializedAdapterINS1H_15DefaultEpilogueISK_SL_SL_NS1G_6thread17LinearCombinationISK_Li1EffLNS1L_9ScaleType4KindE0ELNS_15FloatRoundStyleE2ESK_EENS1_15EpilogueDefaultEEEEEvvEEEEvNT_6ParamsE --------------------------
	.section	.nv.shared._ZN7cutlass13device_kernelINS_4gemm6kernel13GemmUniversalIN4cute5tupleIJiiiiEEENS1_10collective13CollectiveMmaINS1_34MainloopSm90TmaGmmaWarpSpecializedILi3ENS5_IJNS4_1CILi2EEENSA_ILi4EEENSA_ILi1EEEEEENS1_35KernelTmaWarpSpecializedCooperativeEEENS5_IJNSA_ILi256EEESH_NSA_ILi64EEEEEENS_10bfloat16_tENS5_IJlSD_lEEESK_SL_NS4_8TiledMMAINS4_8MMA_AtomIJNS4_4SM904GMMA28MMA_64x256x16_F32BF16BF16_SSILNSP_5MajorE0ELSR_0ELNSP_7ScaleInE1ELSS_1EEEEEENS4_6LayoutINS5_IJSB_SD_SD_EEENS5_IJSD_NSA_ILi0EEESX_EEEEENS5_IJNS4_10UnderscoreES10_S10_EEEEENS4_23SM90_TMA_LOAD_MULTICASTENS4_14ComposedLayoutINS4_7SwizzleILi3ELi4ELi3EEENS4_18smem_ptr_flag_bitsILi16EEENSV_INS5_IJNSA_ILi8EEESI_EEENS5_IJSI_SD_EEEEEEEvNS4_8identityES13_S1D_vS1E_EENS_8epilogue10collective6detail29Sm90TmaWarpSpecializedAdapterINS1H_15DefaultEpilogueISK_SL_SL_NS1G_6thread17LinearCombinationISK_Li1EffLNS1L_9ScaleType4KindE0ELNS_15FloatRoundStyleE2ESK_EENS1_15EpilogueDefaultEEEEEvvEEEEvNT_6ParamsE,"aw",@nobits
	.sectionflags	@""
	.align	16
	.zero		1024


//--------------------- .nv.shared.reserved.0     --------------------------
	.section	.nv.shared.reserved.0,"aw",@nobits
	.weak		__nv_reservedSMEM_offset_0_alias
	.size		__nv_reservedSMEM_offset_0_alias, 0, 0
	.other		__nv_reservedSMEM_offset_0_alias,@"STO_CUDA_RESERVED_SHARED STV_DEFAULT"
__nv_reservedSMEM_offset_0_alias:
	.zero		0


//--------------------- .nv.global                --------------------------
	.section	.nv.global,"aw",@nobits
.nv.global:
	.type		_ZN40_INTERNAL_ba23b5d1_4_k_cu_60c1fb3a_164494cute1_E,@object
	.size		_ZN40_INTERNAL_ba23b5d1_4_k_cu_60c1fb3a_164494cute1_E,(_ZN40_INTERNAL_ba23b5d1_4_k_cu_60c1fb3a_164494cuda3std3__45__cpo6cbeginE - _ZN40_INTERNAL_ba23b5d1_4_k_cu_60c1fb3a_164494cute1_E)
_ZN40_INTERNAL_ba23b5d1_4_k_cu_60c1fb3a_164494cute1_E:
	.zero		1
	.type		_ZN40_INTERNAL_ba23b5d1_4_k_cu_60c1fb3a_164494cuda3std3__45__cpo6cbeginE,@object
	.size		_ZN40_INTERNAL_ba23b5d1_4_k_cu_60c1fb3a_164494cuda3std3__45__cpo6cbeginE,(_ZN40_INTERNAL_ba23b5d1_4_k_cu_60c1fb3a_164494cuda3std3__48in_placeE - _ZN40_INTERNAL_ba23b5d1_4_k_cu_60c1fb3a_164494cuda3std3__45__cpo6cbeginE)
_ZN40_INTERNAL_ba23b5d1_4_k_cu_60c1fb3a_164494cuda3std3__45__cpo6cbeginE:
	.zero		1
	.type		_ZN40_INTERNAL_ba23b5d1_4_k_cu_60c1fb3a_164494cuda3std3__48in_placeE,@object
	.size		_ZN40_INTERNAL_ba23b5d1_4_k_cu_60c1fb3a_164494cuda3std3__48in_placeE,(_ZN40_INTERNAL_ba23b5d1_4_k_cu_60c1fb3a_164494cuda3std6ranges3__45__cpo9iter_moveE - _ZN40_INTERNAL_ba23b5d1_4_k_cu_60c1fb3a_164494cuda3std3__48in_placeE)
_ZN40_INTERNAL_ba23b5d1_4_k_cu_60c1fb3a_164494cuda3std3__48in_placeE:
	.zero		1
	.type		_ZN40_INTERNAL_ba23b5d1_4_k_cu_60c1fb3a_164494cuda3std6ranges3__45__cpo9iter_moveE,@object
	.size		_ZN40_INTERNAL_ba23b5d1_4_k_cu_60c1fb3a_164494cuda3std6ranges3__45__cpo9iter_moveE,(_ZN40_INTERNAL_ba23b5d1_4_k_cu_60c1fb3a_164494cuda3std3__45__cpo5beginE - _ZN40_INTERNAL_ba23b5d1_4_k_cu_60c1fb3a_164494cuda3std6ranges3__45__cpo9iter_moveE)
_ZN40_INTERNAL_ba23b5d1_4_k_cu_60c1fb3a_164494cuda3std6ranges3__45__cpo9iter_moveE:
	.zero		1
	.type		_ZN40_INTERNAL_ba23b5d1_4_k_cu_60c1fb3a_164494cuda3std3__45__cpo5beginE,@object
	.size		_ZN40_INTERNAL_ba23b5d1_4_k_cu_60c1fb3a_164494cuda3std3__45__cpo5beginE,(_ZN40_INTERNAL_ba23b5d1_4_k_cu_60c1fb3a_164494cuda3std3__442_GLOBAL__N__ba23b5d1_4_k_cu_60c1fb3a_164496ignoreE - _ZN40_INTERNAL_ba23b5d1_4_k_cu_60c1fb3a_164494cuda3std3__45__cpo5beginE)
_ZN40_INTERNAL_ba23b5d1_4_k_cu_60c1fb3a_164494cuda3std3__45__cpo5beginE:
	.zero		1
	.type		_ZN40_INTERNAL_ba23b5d1_4_k_cu_60c1fb3a_164494cuda3std3__442_GLOBAL__N__ba23b5d1_4_k_cu_60c1fb3a_164496ignoreE,@object
	.size		_ZN40_INTERNAL_ba23b5d1_4_k_cu_60c1fb3a_164494cuda3std3__442_GLOBAL__N__ba23b5d1_4_k_cu_60c1fb3a_164496ignoreE,(_ZN40_INTERNAL_ba23b5d1_4_k_cu_60c1fb3a_164494cute7productE - _ZN40_INTERNAL_ba23b5d1_4_k_cu_60c1fb3a_164494cuda3std3__442_GLOBAL__N__ba23b5d1_4_k_cu_60c1fb3a_164496ignoreE)
_ZN40_INTERNAL_ba23b5d1_4_k_cu_60c1fb3a_164494cuda3std3__442_GLOBAL__N__ba23b5d1_4_k_cu_60c1fb3a_164496ignoreE:
	.zero		1
	.type		_ZN40_INTERNAL_ba23b5d1_4_k_cu_60c1fb3a_164494cute7productE,@object
	.size		_ZN40_INTERNAL_ba23b5d1_4_k_cu_60c1fb3a_164494cute7productE,(_ZN40_INTERNAL_ba23b5d1_4_k_cu_60c1fb3a_164494cuda3std3__45__cpo3endE - _ZN40_INTERNAL_ba23b5d1_4_k_cu_60c1fb3a_164494cute7productE)
_ZN40_INTERNAL_ba23b5d1_4_k_cu_60c1fb3a_164494cute7productE:
	.zero		1
	.type		_ZN40_INTERNAL_ba23b5d1_4_k_cu_60c1fb3a_164494cuda3std3__45__cpo3endE,@object
	.size		_ZN40_INTERNAL_ba23b5d1_4_k_cu_60c1fb3a_164494cuda3std3__45__cpo3endE,(_ZN40_INTERNAL_ba23b5d1_4_k_cu_60c1fb3a_164494cuda3std3__419piecewise_constructE - _ZN40_INTERNAL_ba23b5d1_4_k_cu_60c1fb3a_164494cuda3std3__45__cpo3endE)
_ZN40_INTERNAL_ba23b5d1_4_k_cu_60c1fb3a_164494cuda3std3__45__cpo3endE:
	.zero		1
	.type		_ZN40_INTERNAL_ba23b5d1_4_k_cu_60c1fb3a_164494cuda3std3__419piecewise_constructE,@object
	.size		_ZN40_INTERNAL_ba23b5d1_4_k_cu_60c1fb3a_164494cuda3std3__419piecewise_constructE,(_ZN40_INTERNAL_ba23b5d1_4_k_cu_60c1fb3a_164494cuda3std3__45__cpo4cendE - _ZN40_INTERNAL_ba23b5d1_4_k_cu_60c1fb3a_164494cuda3std3__419piecewise_constructE)
_ZN40_INTERNAL_ba23b5d1_4_k_cu_60c1fb3a_164494cuda3std3__419piecewise_constructE:
	.zero		1
	.type		_ZN40_INTERNAL_ba23b5d1_4_k_cu_60c1fb3a_164494cuda3std3__45__cpo4cendE,@object
	.size		_ZN40_INTERNAL_ba23b5d1_4_k_cu_60c1fb3a_164494cuda3std3__45__cpo4cendE,(_ZN40_INTERNAL_ba23b5d1_4_k_cu_60c1fb3a_164494cuda3std6ranges3__45__cpo4swapE - _ZN40_INTERNAL_ba23b5d1_4_k_cu_60c1fb3a_164494cuda3std3__45__cpo4cendE)
_ZN40_INTERNAL_ba23b5d1_4_k_cu_60c1fb3a_164494cuda3std3__45__cpo4cendE:
	.zero		1
	.type		_ZN40_INTERNAL_ba23b5d1_4_k_cu_60c1fb3a_164494cuda3std6ranges3__45__cpo4swapE,@object
	.size		_ZN40_INTERNAL_ba23b5d1_4_k_cu_60c1fb3a_164494cuda3std6ranges3__45__cpo4swapE,(.L_8 - _ZN40_INTERNAL_ba23b5d1_4_k_cu_60c1fb3a_164494cuda3std6ranges3__45__cpo4swapE)
_ZN40_INTERNAL_ba23b5d1_4_k_cu_60c1fb3a_164494cuda3std6ranges3__45__cpo4swapE:
	.zero		1
.L_8:


//--------------------- .nv.constant0._ZN7cutlass13device_kernelINS_4gemm6kernel13GemmUniversalIN4cute5tupleIJiiiiEEENS1_10collective13CollectiveMmaINS1_34MainloopSm90TmaGmmaWarpSpecializedILi3ENS5_IJNS4_1CILi2EEENSA_ILi4EEENSA_ILi1EEEEEENS1_35KernelTmaWarpSpecializedCooperativeEEENS5_IJNSA_ILi256EEESH_NSA_ILi64EEEEEENS_10bfloat16_tENS5_IJlSD_lEEESK_SL_NS4_8TiledMMAINS4_8MMA_AtomIJNS4_4SM904GMMA28MMA_64x256x16_F32BF16BF16_SSILNSP_5MajorE0ELSR_0ELNSP_7ScaleInE1ELSS_1EEEEEENS4_6LayoutINS5_IJSB_SD_SD_EEENS5_IJSD_NSA_ILi0EEESX_EEEEENS5_IJNS4_10UnderscoreES10_S10_EEEEENS4_23SM90_TMA_LOAD_MULTICASTENS4_14ComposedLayoutINS4_7SwizzleILi3ELi4ELi3EEENS4_18smem_ptr_flag_bitsILi16EEENSV_INS5_IJNSA_ILi8EEESI_EEENS5_IJSI_SD_EEEEEEEvNS4_8identityES13_S1D_vS1E_EENS_8epilogue10collective6detail29Sm90TmaWarpSpecializedAdapterINS1H_15DefaultEpilogueISK_SL_SL_NS1G_6thread17LinearCombinationISK_Li1EffLNS1L_9ScaleType4KindE0ELNS_15FloatRoundStyleE2ESK_EENS1_15EpilogueDefaultEEEEEvvEEEEvNT_6ParamsE --------------------------
	.section	.nv.constant0._ZN7cutlass13device_kernelINS_4gemm6kernel13GemmUniversalIN4cute5tupleIJiiiiEEENS1_10collective13CollectiveMmaINS1_34MainloopSm90TmaGmmaWarpSpecializedILi3ENS5_IJNS4_1CILi2EEENSA_ILi4EEENSA_ILi1EEEEEENS1_35KernelTmaWarpSpecializedCooperativeEEENS5_IJNSA_ILi256EEESH_NSA_ILi64EEEEEENS_10bfloat16_tENS5_IJlSD_lEEESK_SL_NS4_8TiledMMAINS4_8MMA_AtomIJNS4_4SM904GMMA28MMA_64x256x16_F32BF16BF16_SSILNSP_5MajorE0ELSR_0ELNSP_7ScaleInE1ELSS_1EEEEEENS4_6LayoutINS5_IJSB_SD_SD_EEENS5_IJSD_NSA_ILi0EEESX_EEEEENS5_IJNS4_10UnderscoreES10_S10_EEEEENS4_23SM90_TMA_LOAD_MULTICASTENS4_14ComposedLayoutINS4_7SwizzleILi3ELi4ELi3EEENS4_18smem_ptr_flag_bitsILi16EEENSV_INS5_IJNSA_ILi8EEESI_EEENS5_IJSI_SD_EEEEEEEvNS4_8identityES13_S1D_vS1E_EENS_8epilogue10collective6detail29Sm90TmaWarpSpecializedAdapterINS1H_15DefaultEpilogueISK_SL_SL_NS1G_6thread17LinearCombinationISK_Li1EffLNS1L_9ScaleType4KindE0ELNS_15FloatRoundStyleE2ESK_EENS1_15EpilogueDefaultEEEEEvvEEEEvNT_6ParamsE,"a",@progbits
	.sectionflags	@""
	.align	4
.nv.constant0._ZN7cutlass13device_kernelINS_4gemm6kernel13GemmUniversalIN4cute5tupleIJiiiiEEENS1_10collective13CollectiveMmaINS1_34MainloopSm90TmaGmmaWarpSpecializedILi3ENS5_IJNS4_1CILi2EEENSA_ILi4EEENSA_ILi1EEEEEENS1_35KernelTmaWarpSpecializedCooperativeEEENS5_IJNSA_ILi256EEESH_NSA_ILi64EEEEEENS_10bfloat16_tENS5_IJlSD_lEEESK_SL_NS4_8TiledMMAINS4_8MMA_AtomIJNS4_4SM904GMMA28MMA_64x256x16_F32BF16BF16_SSILNSP_5MajorE0ELSR_0ELNSP_7ScaleInE1ELSS_1EEEEEENS4_6LayoutINS5_IJSB_SD_SD_EEENS5_IJSD_NSA_ILi0EEESX_EEEEENS5_IJNS4_10UnderscoreES10_S10_EEEEENS4_23SM90_TMA_LOAD_MULTICASTENS4_14ComposedLayoutINS4_7SwizzleILi3ELi4ELi3EEENS4_18smem_ptr_flag_bitsILi16EEENSV_INS5_IJNSA_ILi8EEESI_EEENS5_IJSI_SD_EEEEEEEvNS4_8identityES13_S1D_vS1E_EENS_8epilogue10collective6detail29Sm90TmaWarpSpecializedAdapterINS1H_15DefaultEpilogueISK_SL_SL_NS1G_6thread17LinearCombinationISK_Li1EffLNS1L_9ScaleType4KindE0ELNS_15FloatRoundStyleE2ESK_EENS1_15EpilogueDefaultEEEEEvvEEEEvNT_6ParamsE:
	.zero		1664


//--------------------- SYMBOLS --------------------------

	.type		.nv.reservedSmem.offset0,@object
	.size		.nv.reservedSmem.offset0,0x4
	.type		__assertfail,@function
